//
// Generated by NVIDIA NVVM Compiler
//
// Compiler Build ID: CL-36424714
// Cuda compilation tools, release 13.0, V13.0.88
// Based on NVVM 20.0.0
//

.version 9.0
.target sm_100
.address_size 64

	// .globl	_Z6updatePbmimi

.visible .entry _Z6updatePbmimi(
	.param .u64 .ptr .align 1 _Z6updatePbmimi_param_0,
	.param .u64 _Z6updatePbmimi_param_1,
	.param .u32 _Z6updatePbmimi_param_2,
	.param .u64 _Z6updatePbmimi_param_3,
	.param .u32 _Z6updatePbmimi_param_4
)
{
	.reg .pred 	%p<29>;
	.reg .b16 	%rs<16>;
	.reg .b32 	%r<17>;
	.reg .b64 	%rd<87>;

	ld.param.u64 	%rd38, [_Z6updatePbmimi_param_0];
	ld.param.u64 	%rd36, [_Z6updatePbmimi_param_1];
	ld.param.u32 	%r5, [_Z6updatePbmimi_param_2];
	ld.param.u64 	%rd37, [_Z6updatePbmimi_param_3];
	ld.param.u32 	%r6, [_Z6updatePbmimi_param_4];
	cvta.to.global.u64 	%rd1, %rd38;
	mov.u32 	%r7, %tid.x;
	mov.u32 	%r8, %ctaid.x;
	mov.u32 	%r9, %ntid.x;
	mad.lo.s32 	%r10, %r8, %r9, %r7;
	cvt.u64.u32 	%rd80, %r10;
	min.u64 	%rd39, %rd37, %rd36;
	setp.le.u64 	%p1, %rd39, %rd80;
	setp.eq.s32 	%p2, %r5, 0;
	or.pred  	%p3, %p1, %p2;
	@%p3 bra 	$L__BB0_35;
	and.b32  	%r11, %r5, -4;
	cvt.s64.s32 	%rd3, %r11;
	and.b32  	%r1, %r5, 3;
$L__BB0_2:
	mad.lo.s64 	%rd5, %rd80, 3, %rd1;
	ld.global.u8 	%rs1, [%rd5];
	setp.eq.s16 	%p4, %rs1, 0;
	@%p4 bra 	$L__BB0_34;
	setp.eq.s64 	%p5, %rd80, 0;
	mov.b32 	%r16, 0;
	@%p5 bra 	$L__BB0_6;
	mov.b32 	%r16, 0;
	mov.u64 	%rd81, %rd80;
$L__BB0_5:
	mul.hi.u64 	%rd40, %rd81, -6148914691236517205;
	shr.u64 	%rd7, %rd40, 1;
	mul.lo.s64 	%rd41, %rd7, 3;
	sub.s64 	%rd42, %rd81, %rd41;
	setp.eq.s64 	%p6, %rd42, 2;
	selp.u32 	%r14, 1, 0, %p6;
	add.s32 	%r16, %r16, %r14;
	setp.gt.u64 	%p7, %rd81, 2;
	mov.u64 	%rd81, %rd7;
	@%p7 bra 	$L__BB0_5;
$L__BB0_6:
	setp.ne.s32 	%p8, %r16, %r6;
	@%p8 bra 	$L__BB0_34;
	setp.lt.u32 	%p9, %r5, 4;
	mov.b64 	%rd85, 1;
	mov.u64 	%rd86, %rd80;
	@%p9 bra 	$L__BB0_22;
	mov.b64 	%rd85, 1;
	mov.u64 	%rd82, %rd3;
	mov.u64 	%rd86, %rd80;
$L__BB0_9:
	mul.lo.s64 	%rd45, %rd86, -6148914691236517205;
	setp.gt.u64 	%p10, %rd45, 6148914691236517205;
	@%p10 bra 	$L__BB0_12;
	add.s64 	%rd11, %rd85, %rd80;
	mad.lo.s64 	%rd12, %rd11, 3, %rd1;
	ld.global.u8 	%rs2, [%rd12];
	setp.eq.s16 	%p11, %rs2, 0;
	@%p11 bra 	$L__BB0_12;
	add.s64 	%rd46, %rd11, %rd85;
	mad.lo.s64 	%rd47, %rd46, 3, %rd1;
	mov.b16 	%rs3, 1;
	st.global.u8 	[%rd47], %rs3;
	st.global.u8 	[%rd5+1], %rs3;
	st.global.u8 	[%rd12+2], %rs3;
$L__BB0_12:
	mul.hi.u64 	%rd48, %rd86, -6148914691236517205;
	shr.u64 	%rd49, %rd48, 1;
	mul.lo.s64 	%rd13, %rd85, 3;
	mul.lo.s64 	%rd50, %rd49, -6148914691236517205;
	setp.gt.u64 	%p12, %rd50, 6148914691236517205;
	@%p12 bra 	$L__BB0_15;
	add.s64 	%rd14, %rd13, %rd80;
	mad.lo.s64 	%rd15, %rd14, 3, %rd1;
	ld.global.u8 	%rs4, [%rd15];
	setp.eq.s16 	%p13, %rs4, 0;
	@%p13 bra 	$L__BB0_15;
	add.s64 	%rd51, %rd14, %rd13;
	mad.lo.s64 	%rd52, %rd51, 3, %rd1;
	mov.b16 	%rs5, 1;
	st.global.u8 	[%rd52], %rs5;
	st.global.u8 	[%rd5+1], %rs5;
	st.global.u8 	[%rd15+2], %rs5;
$L__BB0_15:
	mul.hi.u64 	%rd53, %rd86, -2049638230412172401;
	shr.u64 	%rd54, %rd53, 3;
	mul.lo.s64 	%rd16, %rd85, 9;
	mul.lo.s64 	%rd55, %rd54, -6148914691236517205;
	setp.gt.u64 	%p14, %rd55, 6148914691236517205;
	@%p14 bra 	$L__BB0_18;
	add.s64 	%rd17, %rd16, %rd80;
	mad.lo.s64 	%rd18, %rd17, 3, %rd1;
	ld.global.u8 	%rs6, [%rd18];
	setp.eq.s16 	%p15, %rs6, 0;
	@%p15 bra 	$L__BB0_18;
	add.s64 	%rd56, %rd17, %rd16;
	mad.lo.s64 	%rd57, %rd56, 3, %rd1;
	mov.b16 	%rs7, 1;
	st.global.u8 	[%rd57], %rs7;
	st.global.u8 	[%rd5+1], %rs7;
	st.global.u8 	[%rd18+2], %rs7;
$L__BB0_18:
	mul.hi.u64 	%rd58, %rd86, -7515340178177965473;
	shr.u64 	%rd59, %rd58, 4;
	mul.lo.s64 	%rd19, %rd85, 27;
	mul.lo.s64 	%rd60, %rd59, -6148914691236517205;
	setp.gt.u64 	%p16, %rd60, 6148914691236517205;
	@%p16 bra 	$L__BB0_21;
	add.s64 	%rd20, %rd19, %rd80;
	mad.lo.s64 	%rd21, %rd20, 3, %rd1;
	ld.global.u8 	%rs8, [%rd21];
	setp.eq.s16 	%p17, %rs8, 0;
	@%p17 bra 	$L__BB0_21;
	add.s64 	%rd61, %rd20, %rd19;
	mad.lo.s64 	%rd62, %rd61, 3, %rd1;
	mov.b16 	%rs9, 1;
	st.global.u8 	[%rd62], %rs9;
	st.global.u8 	[%rd5+1], %rs9;
	st.global.u8 	[%rd21+2], %rs9;
$L__BB0_21:
	mul.hi.u64 	%rd63, %rd86, -7743077759334873517;
	sub.s64 	%rd64, %rd86, %rd63;
	shr.u64 	%rd65, %rd64, 1;
	add.s64 	%rd66, %rd65, %rd63;
	shr.u64 	%rd86, %rd66, 6;
	mul.lo.s64 	%rd85, %rd85, 81;
	add.s64 	%rd82, %rd82, -4;
	setp.ne.s64 	%p18, %rd82, 0;
	@%p18 bra 	$L__BB0_9;
$L__BB0_22:
	setp.eq.s32 	%p19, %r1, 0;
	@%p19 bra 	$L__BB0_34;
	mul.lo.s64 	%rd67, %rd86, -6148914691236517205;
	setp.gt.u64 	%p20, %rd67, 6148914691236517205;
	@%p20 bra 	$L__BB0_26;
	add.s64 	%rd27, %rd85, %rd80;
	mad.lo.s64 	%rd28, %rd27, 3, %rd1;
	ld.global.u8 	%rs10, [%rd28];
	setp.eq.s16 	%p21, %rs10, 0;
	@%p21 bra 	$L__BB0_26;
	add.s64 	%rd68, %rd27, %rd85;
	mad.lo.s64 	%rd69, %rd68, 3, %rd1;
	mov.b16 	%rs11, 1;
	st.global.u8 	[%rd69], %rs11;
	st.global.u8 	[%rd5+1], %rs11;
	st.global.u8 	[%rd28+2], %rs11;
$L__BB0_26:
	setp.eq.s32 	%p22, %r1, 1;
	mul.lo.s64 	%rd29, %rd85, 3;
	@%p22 bra 	$L__BB0_34;
	mul.hi.u64 	%rd70, %rd86, -6148914691236517205;
	shr.u64 	%rd71, %rd70, 1;
	mul.lo.s64 	%rd72, %rd71, -6148914691236517205;
	setp.gt.u64 	%p23, %rd72, 6148914691236517205;
	@%p23 bra 	$L__BB0_30;
	add.s64 	%rd30, %rd29, %rd80;
	mad.lo.s64 	%rd31, %rd30, 3, %rd1;
	ld.global.u8 	%rs12, [%rd31];
	setp.eq.s16 	%p24, %rs12, 0;
	@%p24 bra 	$L__BB0_30;
	add.s64 	%rd73, %rd30, %rd29;
	mad.lo.s64 	%rd74, %rd73, 3, %rd1;
	mov.b16 	%rs13, 1;
	st.global.u8 	[%rd74], %rs13;
	st.global.u8 	[%rd5+1], %rs13;
	st.global.u8 	[%rd31+2], %rs13;
$L__BB0_30:
	setp.eq.s32 	%p25, %r1, 2;
	mul.lo.s64 	%rd32, %rd85, 9;
	@%p25 bra 	$L__BB0_34;
	mul.hi.u64 	%rd75, %rd86, -2049638230412172401;
	shr.u64 	%rd76, %rd75, 3;
	mul.lo.s64 	%rd77, %rd76, -6148914691236517205;
	setp.gt.u64 	%p26, %rd77, 6148914691236517205;
	@%p26 bra 	$L__BB0_34;
	add.s64 	%rd33, %rd32, %rd80;
	mad.lo.s64 	%rd34, %rd33, 3, %rd1;
	ld.global.u8 	%rs14, [%rd34];
	setp.eq.s16 	%p27, %rs14, 0;
	@%p27 bra 	$L__BB0_34;
	add.s64 	%rd78, %rd33, %rd32;
	mad.lo.s64 	%rd79, %rd78, 3, %rd1;
	mov.b16 	%rs15, 1;
	st.global.u8 	[%rd79], %rs15;
	st.global.u8 	[%rd5+1], %rs15;
	st.global.u8 	[%rd34+2], %rs15;
$L__BB0_34:
	add.s64 	%rd80, %rd80, %rd37;
	setp.lt.u64 	%p28, %rd80, %rd36;
	@%p28 bra 	$L__BB0_2;
$L__BB0_35:
	ret;

}
	// .globl	_Z19findEssentialPrimesPbS_Pmiim
.visible .entry _Z19findEssentialPrimesPbS_Pmiim(
	.param .u64 .ptr .align 1 _Z19findEssentialPrimesPbS_Pmiim_param_0,
	.param .u64 .ptr .align 1 _Z19findEssentialPrimesPbS_Pmiim_param_1,
	.param .u64 .ptr .align 1 _Z19findEssentialPrimesPbS_Pmiim_param_2,
	.param .u32 _Z19findEssentialPrimesPbS_Pmiim_param_3,
	.param .u32 _Z19findEssentialPrimesPbS_Pmiim_param_4,
	.param .u64 _Z19findEssentialPrimesPbS_Pmiim_param_5
)
{
	.reg .pred 	%p<16>;
	.reg .b16 	%rs<3>;
	.reg .b32 	%r<22>;
	.reg .b64 	%rd<27>;

	ld.param.u64 	%rd8, [_Z19findEssentialPrimesPbS_Pmiim_param_0];
	ld.param.u64 	%rd9, [_Z19findEssentialPrimesPbS_Pmiim_param_1];
	ld.param.u64 	%rd10, [_Z19findEssentialPrimesPbS_Pmiim_param_2];
	ld.param.u32 	%r18, [_Z19findEssentialPrimesPbS_Pmiim_param_3];
	ld.param.u64 	%rd11, [_Z19findEssentialPrimesPbS_Pmiim_param_5];
	mov.u32 	%r9, %tid.x;
	mov.u32 	%r10, %ctaid.x;
	mov.u32 	%r11, %ntid.x;
	mad.lo.s32 	%r12, %r10, %r11, %r9;
	cvt.u64.u32 	%rd1, %r12;
	setp.le.u64 	%p1, %rd11, %rd1;
	@%p1 bra 	$L__BB1_13;
	cvta.to.global.u64 	%rd12, %rd8;
	add.s64 	%rd13, %rd12, %rd1;
	ld.global.u8 	%rs1, [%rd13];
	setp.eq.s16 	%p2, %rs1, 0;
	@%p2 bra 	$L__BB1_13;
	setp.lt.s32 	%p3, %r18, 1;
	mov.b32 	%r20, -1;
	@%p3 bra 	$L__BB1_11;
	cvt.u32.u64 	%r1, %rd1;
	cvta.to.global.u64 	%rd2, %rd10;
	mov.b32 	%r20, -1;
$L__BB1_4:
	setp.eq.s32 	%p4, %r1, 0;
	add.s32 	%r4, %r18, -1;
	mul.wide.u32 	%rd14, %r4, 8;
	add.s64 	%rd15, %rd2, %rd14;
	ld.global.u64 	%rd16, [%rd15];
	setp.eq.s64 	%p5, %rd16, 0;
	and.pred  	%p6, %p4, %p5;
	@%p6 bra 	$L__BB1_8;
	mov.u64 	%rd25, %rd16;
	mov.u64 	%rd26, %rd1;
$L__BB1_6:
	cvt.u32.u64 	%r15, %rd26;
	and.b32  	%r16, %r15, 1;
	mul.hi.u64 	%rd17, %rd25, -6148914691236517205;
	shr.u64 	%rd18, %rd17, 1;
	mul.lo.s64 	%rd19, %rd18, 3;
	sub.s64 	%rd20, %rd25, %rd19;
	cvt.u32.u64 	%r17, %rd20;
	setp.ne.s32 	%p7, %r16, %r17;
	setp.ne.s64 	%p8, %rd20, 2;
	and.pred  	%p9, %p8, %p7;
	@%p9 bra 	$L__BB1_10;
	shr.u64 	%rd6, %rd26, 1;
	setp.gt.u64 	%p10, %rd26, 1;
	setp.gt.u64 	%p11, %rd25, 2;
	or.pred  	%p12, %p10, %p11;
	mov.u64 	%rd25, %rd18;
	mov.u64 	%rd26, %rd6;
	@%p12 bra 	$L__BB1_6;
$L__BB1_8:
	setp.ne.s32 	%p13, %r20, -1;
	@%p13 bra 	$L__BB1_13;
	cvt.u32.u64 	%r20, %rd16;
$L__BB1_10:
	setp.gt.s32 	%p14, %r18, 1;
	mov.u32 	%r18, %r4;
	@%p14 bra 	$L__BB1_4;
$L__BB1_11:
	setp.lt.s32 	%p15, %r20, 0;
	@%p15 bra 	$L__BB1_13;
	cvt.u64.u32 	%rd22, %r20;
	cvta.to.global.u64 	%rd23, %rd9;
	add.s64 	%rd24, %rd23, %rd22;
	mov.b16 	%rs2, 1;
	st.global.u8 	[%rd24], %rs2;
$L__BB1_13:
	ret;

}
	// .globl	_Z13maskRelativesPbS_Pmiim
.visible .entry _Z13maskRelativesPbS_Pmiim(
	.param .u64 .ptr .align 1 _Z13maskRelativesPbS_Pmiim_param_0,
	.param .u64 .ptr .align 1 _Z13maskRelativesPbS_Pmiim_param_1,
	.param .u64 .ptr .align 1 _Z13maskRelativesPbS_Pmiim_param_2,
	.param .u32 _Z13maskRelativesPbS_Pmiim_param_3,
	.param .u32 _Z13maskRelativesPbS_Pmiim_param_4,
	.param .u64 _Z13maskRelativesPbS_Pmiim_param_5
)
{
	.reg .pred 	%p<16>;
	.reg .b16 	%rs<4>;
	.reg .b32 	%r<13>;
	.reg .b64 	%rd<25>;

	ld.param.u64 	%rd10, [_Z13maskRelativesPbS_Pmiim_param_0];
	ld.param.u64 	%rd11, [_Z13maskRelativesPbS_Pmiim_param_1];
	ld.param.u64 	%rd12, [_Z13maskRelativesPbS_Pmiim_param_2];
	ld.param.u32 	%r12, [_Z13maskRelativesPbS_Pmiim_param_3];
	ld.param.u64 	%rd13, [_Z13maskRelativesPbS_Pmiim_param_5];
	mov.u32 	%r5, %tid.x;
	mov.u32 	%r6, %ctaid.x;
	mov.u32 	%r7, %ntid.x;
	mad.lo.s32 	%r8, %r6, %r7, %r5;
	cvt.u64.u32 	%rd1, %r8;
	setp.le.u64 	%p1, %rd13, %rd1;
	@%p1 bra 	$L__BB2_10;
	cvta.to.global.u64 	%rd14, %rd10;
	add.s64 	%rd2, %rd14, %rd1;
	ld.global.u8 	%rs1, [%rd2];
	setp.eq.s16 	%p2, %rs1, 0;
	setp.lt.s32 	%p3, %r12, 1;
	or.pred  	%p4, %p2, %p3;
	@%p4 bra 	$L__BB2_10;
	cvt.u32.u64 	%r1, %rd1;
	cvta.to.global.u64 	%rd3, %rd12;
	cvta.to.global.u64 	%rd4, %rd11;
$L__BB2_3:
	mov.u32 	%r2, %r12;
	add.s32 	%r12, %r2, -1;
	mul.wide.u32 	%rd15, %r12, 8;
	add.s64 	%rd16, %rd3, %rd15;
	ld.global.u64 	%rd23, [%rd16];
	add.s64 	%rd17, %rd4, %rd23;
	ld.global.u8 	%rs2, [%rd17];
	setp.eq.s16 	%p5, %rs2, 0;
	@%p5 bra 	$L__BB2_9;
	setp.eq.s32 	%p6, %r1, 0;
	setp.eq.s64 	%p7, %rd23, 0;
	and.pred  	%p8, %p6, %p7;
	@%p8 bra 	$L__BB2_8;
	mov.u64 	%rd24, %rd1;
$L__BB2_6:
	cvt.u32.u64 	%r9, %rd24;
	and.b32  	%r10, %r9, 1;
	mul.hi.u64 	%rd18, %rd23, -6148914691236517205;
	shr.u64 	%rd19, %rd18, 1;
	mul.lo.s64 	%rd20, %rd19, 3;
	sub.s64 	%rd21, %rd23, %rd20;
	cvt.u32.u64 	%r11, %rd21;
	setp.ne.s32 	%p9, %r10, %r11;
	setp.ne.s64 	%p10, %rd21, 2;
	and.pred  	%p11, %p10, %p9;
	@%p11 bra 	$L__BB2_9;
	shr.u64 	%rd8, %rd24, 1;
	setp.gt.u64 	%p12, %rd24, 1;
	setp.gt.u64 	%p13, %rd23, 2;
	or.pred  	%p14, %p12, %p13;
	mov.u64 	%rd23, %rd19;
	mov.u64 	%rd24, %rd8;
	@%p14 bra 	$L__BB2_6;
$L__BB2_8:
	mov.b16 	%rs3, 0;
	st.global.u8 	[%rd2], %rs3;
$L__BB2_9:
	setp.gt.s32 	%p15, %r2, 1;
	@%p15 bra 	$L__BB2_3;
$L__BB2_10:
	ret;

}
	// .globl	_Z11findResultsPbS_Pmiim
.visible .entry _Z11findResultsPbS_Pmiim(
	.param .u64 .ptr .align 1 _Z11findResultsPbS_Pmiim_param_0,
	.param .u64 .ptr .align 1 _Z11findResultsPbS_Pmiim_param_1,
	.param .u64 .ptr .align 1 _Z11findResultsPbS_Pmiim_param_2,
	.param .u32 _Z11findResultsPbS_Pmiim_param_3,
	.param .u32 _Z11findResultsPbS_Pmiim_param_4,
	.param .u64 _Z11findResultsPbS_Pmiim_param_5
)
{
	.reg .pred 	%p<13>;
	.reg .b16 	%rs<3>;
	.reg .b32 	%r<13>;
	.reg .b64 	%rd<26>;

	ld.param.u64 	%rd8, [_Z11findResultsPbS_Pmiim_param_0];
	ld.param.u64 	%rd9, [_Z11findResultsPbS_Pmiim_param_1];
	ld.param.u64 	%rd10, [_Z11findResultsPbS_Pmiim_param_2];
	ld.param.u32 	%r12, [_Z11findResultsPbS_Pmiim_param_3];
	ld.param.u64 	%rd11, [_Z11findResultsPbS_Pmiim_param_5];
	mov.u32 	%r5, %tid.x;
	mov.u32 	%r6, %ctaid.x;
	mov.u32 	%r7, %ntid.x;
	mad.lo.s32 	%r8, %r6, %r7, %r5;
	cvt.u64.u32 	%rd1, %r8;
	setp.le.u64 	%p1, %rd11, %rd1;
	@%p1 bra 	$L__BB3_9;
	cvta.to.global.u64 	%rd12, %rd8;
	add.s64 	%rd13, %rd12, %rd1;
	ld.global.u8 	%rs1, [%rd13];
	setp.eq.s16 	%p2, %rs1, 0;
	@%p2 bra 	$L__BB3_9;
	cvt.u32.u64 	%r1, %rd1;
	cvta.to.global.u64 	%rd2, %rd10;
$L__BB3_3:
	setp.lt.s32 	%p3, %r12, 1;
	@%p3 bra 	$L__BB3_9;
	setp.eq.s32 	%p4, %r1, 0;
	add.s32 	%r12, %r12, -1;
	mul.wide.u32 	%rd14, %r12, 8;
	add.s64 	%rd15, %rd2, %rd14;
	ld.global.u64 	%rd16, [%rd15];
	setp.eq.s64 	%p5, %rd16, 0;
	and.pred  	%p6, %p4, %p5;
	@%p6 bra 	$L__BB3_8;
	mov.u64 	%rd24, %rd16;
	mov.u64 	%rd25, %rd1;
$L__BB3_6:
	cvt.u32.u64 	%r9, %rd25;
	and.b32  	%r10, %r9, 1;
	mul.hi.u64 	%rd17, %rd24, -6148914691236517205;
	shr.u64 	%rd18, %rd17, 1;
	mul.lo.s64 	%rd19, %rd18, 3;
	sub.s64 	%rd20, %rd24, %rd19;
	cvt.u32.u64 	%r11, %rd20;
	setp.ne.s32 	%p7, %r10, %r11;
	setp.ne.s64 	%p8, %rd20, 2;
	and.pred  	%p9, %p8, %p7;
	@%p9 bra 	$L__BB3_3;
	shr.u64 	%rd6, %rd25, 1;
	setp.gt.u64 	%p10, %rd25, 1;
	setp.gt.u64 	%p11, %rd24, 2;
	or.pred  	%p12, %p10, %p11;
	mov.u64 	%rd24, %rd18;
	mov.u64 	%rd25, %rd6;
	@%p12 bra 	$L__BB3_6;
$L__BB3_8:
	cvta.to.global.u64 	%rd22, %rd9;
	add.s64 	%rd23, %rd22, %rd16;
	mov.b16 	%rs2, 1;
	st.global.u8 	[%rd23], %rs2;
$L__BB3_9:
	ret;

}


// ===== COMPILED SASS (sm_100) =====

	.target	sm_100

	.elftype	@"ET_EXEC"


//--------------------- .note.nv.tkinfo           --------------------------
	.section	.note.nv.tkinfo,"",@"SHT_NOTE"
	.sectionflags	@"SHF_NOTE_NV_TKINFO"
	.tkinfo
        /*0018*/ 	.word	0x00000002
        /*0030*/ 	.string	""
        /*0030*/ 	.string	"ptxas"
        /*0030*/ 	.string	"Cuda compilation tools, release 13.0, V13.0.88"
        /*0030*/ 	.string	"Build cuda_13.0.r13.0/compiler.36424714_0"
        /*0030*/ 	.string	"-arch sm_100 -m 64 "



//--------------------- .note.nv.cuinfo           --------------------------
	.section	.note.nv.cuinfo,"",@"SHT_NOTE"
	.sectionflags	@"SHF_NOTE_NV_CUINFO"
        /*0018*/ 	.short	0x0002
        /*001a*/ 	.short	0x0064
        /*001c*/ 	.short	0x0082
	.zero		2


//--------------------- .nv.info                  --------------------------
	.section	.nv.info,"",@"SHT_CUDA_INFO"
	.align	4


	//----- nvinfo : EIATTR_REGCOUNT
	.align		4
        /*0000*/ 	.byte	0x04, 0x2f
        /*0002*/ 	.short	(.L_1 - .L_0)
	.align		4
.L_0:
        /*0004*/ 	.word	index@(_Z6updatePbmimi)
        /*0008*/ 	.word	0x0000001e


	//----- nvinfo : EIATTR_FRAME_SIZE
	.align		4
.L_1:
        /*000c*/ 	.byte	0x04, 0x11
        /*000e*/ 	.short	(.L_3 - .L_2)
	.align		4
.L_2:
        /*0010*/ 	.word	index@(_Z6updatePbmimi)
        /*0014*/ 	.word	0x00000000


	//----- nvinfo : EIATTR_REGCOUNT
	.align		4
.L_3:
        /*0018*/ 	.byte	0x04, 0x2f
        /*001a*/ 	.short	(.L_5 - .L_4)
	.align		4
.L_4:
        /*001c*/ 	.word	index@(_Z19findEssentialPrimesPbS_Pmiim)
        /*0020*/ 	.word	0x00000014


	//----- nvinfo : EIATTR_FRAME_SIZE
	.align		4
.L_5:
        /*0024*/ 	.byte	0x04, 0x11
        /*0026*/ 	.short	(.L_7 - .L_6)
	.align		4
.L_6:
        /*0028*/ 	.word	index@(_Z19findEssentialPrimesPbS_Pmiim)
        /*002c*/ 	.word	0x00000000


	//----- nvinfo : EIATTR_REGCOUNT
	.align		4
.L_7:
        /*0030*/ 	.byte	0x04, 0x2f
        /*0032*/ 	.short	(.L_9 - .L_8)
	.align		4
.L_8:
        /*0034*/ 	.word	index@(_Z13maskRelativesPbS_Pmiim)
        /*0038*/ 	.word	0x00000014


	//----- nvinfo : EIATTR_FRAME_SIZE
	.align		4
.L_9:
        /*003c*/ 	.byte	0x04, 0x11
        /*003e*/ 	.short	(.L_11 - .L_10)
	.align		4
.L_10:
        /*0040*/ 	.word	index@(_Z13maskRelativesPbS_Pmiim)
        /*0044*/ 	.word	0x00000000


	//----- nvinfo : EIATTR_REGCOUNT
	.align		4
.L_11:
        /*0048*/ 	.byte	0x04, 0x2f
        /*004a*/ 	.short	(.L_13 - .L_12)
	.align		4
.L_12:
        /*004c*/ 	.word	index@(_Z11findResultsPbS_Pmiim)
        /*0050*/ 	.word	0x00000012


	//----- nvinfo : EIATTR_FRAME_SIZE
	.align		4
.L_13:
        /*0054*/ 	.byte	0x04, 0x11
        /*0056*/ 	.short	(.L_15 - .L_14)
	.align		4
.L_14:
        /*0058*/ 	.word	index@(_Z11findResultsPbS_Pmiim)
        /*005c*/ 	.word	0x00000000


	//----- nvinfo : EIATTR_MIN_STACK_SIZE
	.align		4
.L_15:
        /*0060*/ 	.byte	0x04, 0x12
        /*0062*/ 	.short	(.L_17 - .L_16)
	.align		4
.L_16:
        /*0064*/ 	.word	index@(_Z11findResultsPbS_Pmiim)
        /*0068*/ 	.word	0x00000000


	//----- nvinfo : EIATTR_MIN_STACK_SIZE
	.align		4
.L_17:
        /*006c*/ 	.byte	0x04, 0x12
        /*006e*/ 	.short	(.L_19 - .L_18)
	.align		4
.L_18:
        /*0070*/ 	.word	index@(_Z13maskRelativesPbS_Pmiim)
        /*0074*/ 	.word	0x00000000


	//----- nvinfo : EIATTR_MIN_STACK_SIZE
	.align		4
.L_19:
        /*0078*/ 	.byte	0x04, 0x12
        /*007a*/ 	.short	(.L_21 - .L_20)
	.align		4
.L_20:
        /*007c*/ 	.word	index@(_Z19findEssentialPrimesPbS_Pmiim)
        /*0080*/ 	.word	0x00000000


	//----- nvinfo : EIATTR_MIN_STACK_SIZE
	.align		4
.L_21:
        /*0084*/ 	.byte	0x04, 0x12
        /*0086*/ 	.short	(.L_23 - .L_22)
	.align		4
.L_22:
        /*0088*/ 	.word	index@(_Z6updatePbmimi)
        /*008c*/ 	.word	0x00000000
.L_23:


//--------------------- .nv.compat                --------------------------
	.section	.nv.compat,"",@"SHT_CUDA_COMPAT_INFO"
	.align	4
        /*0000*/ 	.byte	0x02, 0x09, 0x00, 0x00, 0x02, 0x02, 0x01, 0x00, 0x02, 0x05, 0x05, 0x00, 0x03, 0x07, 0x01, 0x01
        /*0010*/ 	.byte	0x02, 0x03, 0x00, 0x00, 0x02, 0x06, 0x01, 0x00, 0x04, 0x0b, 0x08, 0x00, 0x09, 0x00, 0x00, 0x00
        /*0020*/ 	.byte	0x00, 0x00, 0x00, 0x00


//--------------------- .nv.info._Z11findResultsPbS_Pmiim --------------------------
	.section	.nv.info._Z11findResultsPbS_Pmiim,"",@"SHT_CUDA_INFO"
	.sectionflags	@""
	.align	4


	//----- nvinfo : EIATTR_CUDA_API_VERSION
	.align		4
        /*0000*/ 	.byte	0x04, 0x37
        /*0002*/ 	.short	(.L_25 - .L_24)
.L_24:
        /*0004*/ 	.word	0x00000082


	//----- nvinfo : EIATTR_KPARAM_INFO
	.align		4
.L_25:
        /*0008*/ 	.byte	0x04, 0x17
        /*000a*/ 	.short	(.L_27 - .L_26)
.L_26:
        /*000c*/ 	.word	0x00000000
        /*0010*/ 	.short	0x0005
        /*0012*/ 	.short	0x0020
        /*0014*/ 	.byte	0x00, 0xf0, 0x21, 0x00


	//----- nvinfo : EIATTR_KPARAM_INFO
	.align		4
.L_27:
        /*0018*/ 	.byte	0x04, 0x17
        /*001a*/ 	.short	(.L_29 - .L_28)
.L_28:
        /*001c*/ 	.word	0x00000000
        /*0020*/ 	.short	0x0004
        /*0022*/ 	.short	0x001c
        /*0024*/ 	.byte	0x00, 0xf0, 0x11, 0x00


	//----- nvinfo : EIATTR_KPARAM_INFO
	.align		4
.L_29:
        /*0028*/ 	.byte	0x04, 0x17
        /*002a*/ 	.short	(.L_31 - .L_30)
.L_30:
        /*002c*/ 	.word	0x00000000
        /*0030*/ 	.short	0x0003
        /*0032*/ 	.short	0x0018
        /*0034*/ 	.byte	0x00, 0xf0, 0x11, 0x00


	//----- nvinfo : EIATTR_KPARAM_INFO
	.align		4
.L_31:
        /*0038*/ 	.byte	0x04, 0x17
        /*003a*/ 	.short	(.L_33 - .L_32)
.L_32:
        /*003c*/ 	.word	0x00000000
        /*0040*/ 	.short	0x0002
        /*0042*/ 	.short	0x0010
        /*0044*/ 	.byte	0x00, 0xf5, 0x21, 0x00


	//----- nvinfo : EIATTR_KPARAM_INFO
	.align		4
.L_33:
        /*0048*/ 	.byte	0x04, 0x17
        /*004a*/ 	.short	(.L_35 - .L_34)
.L_34:
        /*004c*/ 	.word	0x00000000
        /*0050*/ 	.short	0x0001
        /*0052*/ 	.short	0x0008
        /*0054*/ 	.byte	0x00, 0xf5, 0x21, 0x00


	//----- nvinfo : EIATTR_KPARAM_INFO
	.align		4
.L_35:
        /*0058*/ 	.byte	0x04, 0x17
        /*005a*/ 	.short	(.L_37 - .L_36)
.L_36:
        /*005c*/ 	.word	0x00000000
        /*0060*/ 	.short	0x0000
        /*0062*/ 	.short	0x0000
        /*0064*/ 	.byte	0x00, 0xf5, 0x21, 0x00


	//----- nvinfo : EIATTR_SPARSE_MMA_MASK
	.align		4
.L_37:
        /*0068*/ 	.byte	0x03, 0x50
        /*006a*/ 	.short	0x0000


	//----- nvinfo : EIATTR_MAXREG_COUNT
	.align		4
        /*006c*/ 	.byte	0x03, 0x1b
        /*006e*/ 	.short	0x00ff


	//----- nvinfo : EIATTR_MERCURY_ISA_VERSION
	.align		4
        /*0070*/ 	.byte	0x03, 0x5f
        /*0072*/ 	.short	0x0101


	//----- nvinfo : EIATTR_VRC_CTA_INIT_COUNT
	.align		4
        /*0074*/ 	.byte	0x02, 0x4a
	.zero		1
	.zero		1


	//----- nvinfo : EIATTR_EXIT_INSTR_OFFSETS
	.align		4
        /*0078*/ 	.byte	0x04, 0x1c
        /*007a*/ 	.short	(.L_39 - .L_38)


	//   ....[0]....
.L_38:
        /*007c*/ 	.word	0x00000080


	//   ....[1]....
        /*0080*/ 	.word	0x000000f0


	//   ....[2]....
        /*0084*/ 	.word	0x00000140


	//   ....[3]....
        /*0088*/ 	.word	0x00000450


	//----- nvinfo : EIATTR_CRS_STACK_SIZE
	.align		4
.L_39:
        /*008c*/ 	.byte	0x04, 0x1e
        /*008e*/ 	.short	(.L_41 - .L_40)
.L_40:
        /*0090*/ 	.word	0x00000000


	//----- nvinfo : EIATTR_CBANK_PARAM_SIZE
	.align		4
.L_41:
        /*0094*/ 	.byte	0x03, 0x19
        /*0096*/ 	.short	0x0028


	//----- nvinfo : EIATTR_PARAM_CBANK
	.align		4
        /*0098*/ 	.byte	0x04, 0x0a
        /*009a*/ 	.short	(.L_43 - .L_42)
	.align		4
.L_42:
        /*009c*/ 	.word	index@(.nv.constant0._Z11findResultsPbS_Pmiim)
        /*00a0*/ 	.short	0x0380
        /*00a2*/ 	.short	0x0028


	//----- nvinfo : EIATTR_SW_WAR
	.align		4
.L_43:
        /*00a4*/ 	.byte	0x04, 0x36
        /*00a6*/ 	.short	(.L_45 - .L_44)
.L_44:
        /*00a8*/ 	.word	0x00000008
.L_45:


//--------------------- .nv.info._Z13maskRelativesPbS_Pmiim --------------------------
	.section	.nv.info._Z13maskRelativesPbS_Pmiim,"",@"SHT_CUDA_INFO"
	.sectionflags	@""
	.align	4


	//----- nvinfo : EIATTR_CUDA_API_VERSION
	.align		4
        /*0000*/ 	.byte	0x04, 0x37
        /*0002*/ 	.short	(.L_47 - .L_46)
.L_46:
        /*0004*/ 	.word	0x00000082


	//----- nvinfo : EIATTR_KPARAM_INFO
	.align		4
.L_47:
        /*0008*/ 	.byte	0x04, 0x17
        /*000a*/ 	.short	(.L_49 - .L_48)
.L_48:
        /*000c*/ 	.word	0x00000000
        /*0010*/ 	.short	0x0005
        /*0012*/ 	.short	0x0020
        /*0014*/ 	.byte	0x00, 0xf0, 0x21, 0x00


	//----- nvinfo : EIATTR_KPARAM_INFO
	.align		4
.L_49:
        /*0018*/ 	.byte	0x04, 0x17
        /*001a*/ 	.short	(.L_51 - .L_50)
.L_50:
        /*001c*/ 	.word	0x00000000
        /*0020*/ 	.short	0x0004
        /*0022*/ 	.short	0x001c
        /*0024*/ 	.byte	0x00, 0xf0, 0x11, 0x00


	//----- nvinfo : EIATTR_KPARAM_INFO
	.align		4
.L_51:
        /*0028*/ 	.byte	0x04, 0x17
        /*002a*/ 	.short	(.L_53 - .L_52)
.L_52:
        /*002c*/ 	.word	0x00000000
        /*0030*/ 	.short	0x0003
        /*0032*/ 	.short	0x0018
        /*0034*/ 	.byte	0x00, 0xf0, 0x11, 0x00


	//----- nvinfo : EIATTR_KPARAM_INFO
	.align		4
.L_53:
        /*0038*/ 	.byte	0x04, 0x17
        /*003a*/ 	.short	(.L_55 - .L_54)
.L_54:
        /*003c*/ 	.word	0x00000000
        /*0040*/ 	.short	0x0002
        /*0042*/ 	.short	0x0010
        /*0044*/ 	.byte	0x00, 0xf5, 0x21, 0x00


	//----- nvinfo : EIATTR_KPARAM_INFO
	.align		4
.L_55:
        /*0048*/ 	.byte	0x04, 0x17
        /*004a*/ 	.short	(.L_57 - .L_56)
.L_56:
        /*004c*/ 	.word	0x00000000
        /*0050*/ 	.short	0x0001
        /*0052*/ 	.short	0x0008
        /*0054*/ 	.byte	0x00, 0xf5, 0x21, 0x00


	//----- nvinfo : EIATTR_KPARAM_INFO
	.align		4
.L_57:
        /*0058*/ 	.byte	0x04, 0x17
        /*005a*/ 	.short	(.L_59 - .L_58)
.L_58:
        /*005c*/ 	.word	0x00000000
        /*0060*/ 	.short	0x0000
        /*0062*/ 	.short	0x0000
        /*0064*/ 	.byte	0x00, 0xf5, 0x21, 0x00


	//----- nvinfo : EIATTR_SPARSE_MMA_MASK
	.align		4
.L_59:
        /*0068*/ 	.byte	0x03, 0x50
        /*006a*/ 	.short	0x0000


	//----- nvinfo : EIATTR_MAXREG_COUNT
	.align		4
        /*006c*/ 	.byte	0x03, 0x1b
        /*006e*/ 	.short	0x00ff


	//----- nvinfo : EIATTR_MERCURY_ISA_VERSION
	.align		4
        /*0070*/ 	.byte	0x03, 0x5f
        /*0072*/ 	.short	0x0101


	//----- nvinfo : EIATTR_VRC_CTA_INIT_COUNT
	.align		4
        /*0074*/ 	.byte	0x02, 0x4a
	.zero		1
	.zero		1


	//----- nvinfo : EIATTR_EXIT_INSTR_OFFSETS
	.align		4
        /*0078*/ 	.byte	0x04, 0x1c
        /*007a*/ 	.short	(.L_61 - .L_60)


	//   ....[0]....
.L_60:
        /*007c*/ 	.word	0x000000a0


	//   ....[1]....
        /*0080*/ 	.word	0x00000130


	//   ....[2]....
        /*0084*/ 	.word	0x00000480


	//----- nvinfo : EIATTR_CRS_STACK_SIZE
	.align		4
.L_61:
        /*0088*/ 	.byte	0x04, 0x1e
        /*008a*/ 	.short	(.L_63 - .L_62)
.L_62:
        /*008c*/ 	.word	0x00000000


	//----- nvinfo : EIATTR_CBANK_PARAM_SIZE
	.align		4
.L_63:
        /*0090*/ 	.byte	0x03, 0x19
        /*0092*/ 	.short	0x0028


	//----- nvinfo : EIATTR_PARAM_CBANK
	.align		4
        /*0094*/ 	.byte	0x04, 0x0a
        /*0096*/ 	.short	(.L_65 - .L_64)
	.align		4
.L_64:
        /*0098*/ 	.word	index@(.nv.constant0._Z13maskRelativesPbS_Pmiim)
        /*009c*/ 	.short	0x0380
        /*009e*/ 	.short	0x0028


	//----- nvinfo : EIATTR_SW_WAR
	.align		4
.L_65:
        /*00a0*/ 	.byte	0x04, 0x36
        /*00a2*/ 	.short	(.L_67 - .L_66)
.L_66:
        /*00a4*/ 	.word	0x00000008
.L_67:


//--------------------- .nv.info._Z19findEssentialPrimesPbS_Pmiim --------------------------
	.section	.nv.info._Z19findEssentialPrimesPbS_Pmiim,"",@"SHT_CUDA_INFO"
	.sectionflags	@""
	.align	4


	//----- nvinfo : EIATTR_CUDA_API_VERSION
	.align		4
        /*0000*/ 	.byte	0x04, 0x37
        /*0002*/ 	.short	(.L_69 - .L_68)
.L_68:
        /*0004*/ 	.word	0x00000082


	//----- nvinfo : EIATTR_KPARAM_INFO
	.align		4
.L_69:
        /*0008*/ 	.byte	0x04, 0x17
        /*000a*/ 	.short	(.L_71 - .L_70)
.L_70:
        /*000c*/ 	.word	0x00000000
        /*0010*/ 	.short	0x0005
        /*0012*/ 	.short	0x0020
        /*0014*/ 	.byte	0x00, 0xf0, 0x21, 0x00


	//----- nvinfo : EIATTR_KPARAM_INFO
	.align		4
.L_71:
        /*0018*/ 	.byte	0x04, 0x17
        /*001a*/ 	.short	(.L_73 - .L_72)
.L_72:
        /*001c*/ 	.word	0x00000000
        /*0020*/ 	.short	0x0004
        /*0022*/ 	.short	0x001c
        /*0024*/ 	.byte	0x00, 0xf0, 0x11, 0x00


	//----- nvinfo : EIATTR_KPARAM_INFO
	.align		4
.L_73:
        /*0028*/ 	.byte	0x04, 0x17
        /*002a*/ 	.short	(.L_75 - .L_74)
.L_74:
        /*002c*/ 	.word	0x00000000
        /*0030*/ 	.short	0x0003
        /*0032*/ 	.short	0x0018
        /*0034*/ 	.byte	0x00, 0xf0, 0x11, 0x00


	//----- nvinfo : EIATTR_KPARAM_INFO
	.align		4
.L_75:
        /*0038*/ 	.byte	0x04, 0x17
        /*003a*/ 	.short	(.L_77 - .L_76)
.L_76:
        /*003c*/ 	.word	0x00000000
        /*0040*/ 	.short	0x0002
        /*0042*/ 	.short	0x0010
        /*0044*/ 	.byte	0x00, 0xf5, 0x21, 0x00


	//----- nvinfo : EIATTR_KPARAM_INFO
	.align		4
.L_77:
        /*0048*/ 	.byte	0x04, 0x17
        /*004a*/ 	.short	(.L_79 - .L_78)
.L_78:
        /*004c*/ 	.word	0x00000000
        /*0050*/ 	.short	0x0001
        /*0052*/ 	.short	0x0008
        /*0054*/ 	.byte	0x00, 0xf5, 0x21, 0x00


	//----- nvinfo : EIATTR_KPARAM_INFO
	.align		4
.L_79:
        /*0058*/ 	.byte	0x04, 0x17
        /*005a*/ 	.short	(.L_81 - .L_80)
.L_80:
        /*005c*/ 	.word	0x00000000
        /*0060*/ 	.short	0x0000
        /*0062*/ 	.short	0x0000
        /*0064*/ 	.byte	0x00, 0xf5, 0x21, 0x00


	//----- nvinfo : EIATTR_SPARSE_MMA_MASK
	.align		4
.L_81:
        /*0068*/ 	.byte	0x03, 0x50
        /*006a*/ 	.short	0x0000


	//----- nvinfo : EIATTR_MAXREG_COUNT
	.align		4
        /*006c*/ 	.byte	0x03, 0x1b
        /*006e*/ 	.short	0x00ff


	//----- nvinfo : EIATTR_MERCURY_ISA_VERSION
	.align		4
        /*0070*/ 	.byte	0x03, 0x5f
        /*0072*/ 	.short	0x0101


	//----- nvinfo : EIATTR_VRC_CTA_INIT_COUNT
	.align		4
        /*0074*/ 	.byte	0x02, 0x4a
	.zero		1
	.zero		1


	//----- nvinfo : EIATTR_EXIT_INSTR_OFFSETS
	.align		4
        /*0078*/ 	.byte	0x04, 0x1c
        /*007a*/ 	.short	(.L_83 - .L_82)


	//   ....[0]....
.L_82:
        /*007c*/ 	.word	0x000000a0


	//   ....[1]....
        /*0080*/ 	.word	0x00000110


	//   ....[2]....
        /*0084*/ 	.word	0x00000440


	//   ....[3]....
        /*0088*/ 	.word	0x00000490


	//   ....[4]....
        /*008c*/ 	.word	0x000004f0


	//----- nvinfo : EIATTR_CRS_STACK_SIZE
	.align		4
.L_83:
        /*0090*/ 	.byte	0x04, 0x1e
        /*0092*/ 	.short	(.L_85 - .L_84)
.L_84:
        /*0094*/ 	.word	0x00000000


	//----- nvinfo : EIATTR_CBANK_PARAM_SIZE
	.align		4
.L_85:
        /*0098*/ 	.byte	0x03, 0x19
        /*009a*/ 	.short	0x0028


	//----- nvinfo : EIATTR_PARAM_CBANK
	.align		4
        /*009c*/ 	.byte	0x04, 0x0a
        /*009e*/ 	.short	(.L_87 - .L_86)
	.align		4
.L_86:
        /*00a0*/ 	.word	index@(.nv.constant0._Z19findEssentialPrimesPbS_Pmiim)
        /*00a4*/ 	.short	0x0380
        /*00a6*/ 	.short	0x0028


	//----- nvinfo : EIATTR_SW_WAR
	.align		4
.L_87:
        /*00a8*/ 	.byte	0x04, 0x36
        /*00aa*/ 	.short	(.L_89 - .L_88)
.L_88:
        /*00ac*/ 	.word	0x00000008
.L_89:


//--------------------- .nv.info._Z6updatePbmimi  --------------------------
	.section	.nv.info._Z6updatePbmimi,"",@"SHT_CUDA_INFO"
	.sectionflags	@""
	.align	4


	//----- nvinfo : EIATTR_CUDA_API_VERSION
	.align		4
        /*0000*/ 	.byte	0x04, 0x37
        /*0002*/ 	.short	(.L_91 - .L_90)
.L_90:
        /*0004*/ 	.word	0x00000082


	//----- nvinfo : EIATTR_KPARAM_INFO
	.align		4
.L_91:
        /*0008*/ 	.byte	0x04, 0x17
        /*000a*/ 	.short	(.L_93 - .L_92)
.L_92:
        /*000c*/ 	.word	0x00000000
        /*0010*/ 	.short	0x0004
        /*0012*/ 	.short	0x0020
        /*0014*/ 	.byte	0x00, 0xf0, 0x11, 0x00


	//----- nvinfo : EIATTR_KPARAM_INFO
	.align		4
.L_93:
        /*0018*/ 	.byte	0x04, 0x17
        /*001a*/ 	.short	(.L_95 - .L_94)
.L_94:
        /*001c*/ 	.word	0x00000000
        /*0020*/ 	.short	0x0003
        /*0022*/ 	.short	0x0018
        /*0024*/ 	.byte	0x00, 0xf0, 0x21, 0x00


	//----- nvinfo : EIATTR_KPARAM_INFO
	.align		4
.L_95:
        /*0028*/ 	.byte	0x04, 0x17
        /*002a*/ 	.short	(.L_97 - .L_96)
.L_96:
        /*002c*/ 	.word	0x00000000
        /*0030*/ 	.short	0x0002
        /*0032*/ 	.short	0x0010
        /*0034*/ 	.byte	0x00, 0xf0, 0x11, 0x00


	//----- nvinfo : EIATTR_KPARAM_INFO
	.align		4
.L_97:
        /*0038*/ 	.byte	0x04, 0x17
        /*003a*/ 	.short	(.L_99 - .L_98)
.L_98:
        /*003c*/ 	.word	0x00000000
        /*0040*/ 	.short	0x0001
        /*0042*/ 	.short	0x0008
        /*0044*/ 	.byte	0x00, 0xf0, 0x21, 0x00


	//----- nvinfo : EIATTR_KPARAM_INFO
	.align		4
.L_99:
        /*0048*/ 	.byte	0x04, 0x17
        /*004a*/ 	.short	(.L_101 - .L_100)
.L_100:
        /*004c*/ 	.word	0x00000000
        /*0050*/ 	.short	0x0000
        /*0052*/ 	.short	0x0000
        /*0054*/ 	.byte	0x00, 0xf5, 0x21, 0x00


	//----- nvinfo : EIATTR_SPARSE_MMA_MASK
	.align		4
.L_101:
        /*0058*/ 	.byte	0x03, 0x50
        /*005a*/ 	.short	0x0000


	//----- nvinfo : EIATTR_MAXREG_COUNT
	.align		4
        /*005c*/ 	.byte	0x03, 0x1b
        /*005e*/ 	.short	0x00ff


	//----- nvinfo : EIATTR_MERCURY_ISA_VERSION
	.align		4
        /*0060*/ 	.byte	0x03, 0x5f
        /*0062*/ 	.short	0x0101


	//----- nvinfo : EIATTR_VRC_CTA_INIT_COUNT
	.align		4
        /*0064*/ 	.byte	0x02, 0x4a
	.zero		1
	.zero		1


	//----- nvinfo : EIATTR_EXIT_INSTR_OFFSETS
	.align		4
        /*0068*/ 	.byte	0x04, 0x1c
        /*006a*/ 	.short	(.L_103 - .L_102)


	//   ....[0]....
.L_102:
        /*006c*/ 	.word	0x00000100


	//   ....[1]....
        /*0070*/ 	.word	0x00001650


	//----- nvinfo : EIATTR_CRS_STACK_SIZE
	.align		4
.L_103:
        /*0074*/ 	.byte	0x04, 0x1e
        /*0076*/ 	.short	(.L_105 - .L_104)
.L_104:
        /*0078*/ 	.word	0x00000000


	//----- nvinfo : EIATTR_CBANK_PARAM_SIZE
	.align		4
.L_105:
        /*007c*/ 	.byte	0x03, 0x19
        /*007e*/ 	.short	0x0024


	//----- nvinfo : EIATTR_PARAM_CBANK
	.align		4
        /*0080*/ 	.byte	0x04, 0x0a
        /*0082*/ 	.short	(.L_107 - .L_106)
	.align		4
.L_106:
        /*0084*/ 	.word	index@(.nv.constant0._Z6updatePbmimi)
        /*0088*/ 	.short	0x0380
        /*008a*/ 	.short	0x0024


	//----- nvinfo : EIATTR_SW_WAR
	.align		4
.L_107:
        /*008c*/ 	.byte	0x04, 0x36
        /*008e*/ 	.short	(.L_109 - .L_108)
.L_108:
        /*0090*/ 	.word	0x00000008
.L_109:


//--------------------- .nv.callgraph             --------------------------
	.section	.nv.callgraph,"",@"SHT_CUDA_CALLGRAPH"
	.align	4
	.sectionentsize	8
	.align		4
        /*0000*/ 	.word	0x00000000
	.align		4
        /*0004*/ 	.word	0xffffffff
	.align		4
        /*0008*/ 	.word	0x00000000
	.align		4
        /*000c*/ 	.word	0xfffffffe
	.align		4
        /*0010*/ 	.word	0x00000000
	.align		4
        /*0014*/ 	.word	0xfffffffd
	.align		4
        /*0018*/ 	.word	0x00000000
	.align		4
        /*001c*/ 	.word	0xfffffffc


//--------------------- .text._Z11findResultsPbS_Pmiim --------------------------
	.section	.text._Z11findResultsPbS_Pmiim,"ax",@progbits
	.align	128
        .global         _Z11findResultsPbS_Pmiim
        .type           _Z11findResultsPbS_Pmiim,@function
        .size           _Z11findResultsPbS_Pmiim,(.L_x_39 - _Z11findResultsPbS_Pmiim)
        .other          _Z11findResultsPbS_Pmiim,@"STO_CUDA_ENTRY STV_DEFAULT"
_Z11findResultsPbS_Pmiim:
.text._Z11findResultsPbS_Pmiim:
[----:B------:R-:W-:Y:S01]  /*0000*/  LDC R1, c[0x0][0x37c] ;  /* 0x0000df00ff017b82 */ /* 0x000fe20000000800 */
[----:B------:R-:W0:Y:S07]  /*0010*/  S2R R0, SR_TID.X ;  /* 0x0000000000007919 */ /* 0x000e2e0000002100 */
[----:B------:R-:W0:Y:S01]  /*0020*/  S2UR UR4, SR_CTAID.X ;  /* 0x00000000000479c3 */ /* 0x000e220000002500 */
[----:B------:R-:W1:Y:S07]  /*0030*/  LDCU.64 UR6, c[0x0][0x3a0] ;  /* 0x00007400ff0677ac */ /* 0x000e6e0008000a00 */
[----:B------:R-:W0:Y:S02]  /*0040*/  LDC R3, c[0x0][0x360] ;  /* 0x0000d800ff037b82 */ /* 0x000e240000000800 */
[----:B0-----:R-:W-:-:S05]  /*0050*/  IMAD R0, R3, UR4, R0 ;  /* 0x0000000403007c24 */ /* 0x001fca000f8e0200 */
[----:B-1----:R-:W-:-:S04]  /*0060*/  ISETP.GE.U32.AND P0, PT, R0, UR6, PT ;  /* 0x0000000600007c0c */ /* 0x002fc8000bf06070 */
[----:B------:R-:W-:-:S13]  /*0070*/  ISETP.GE.U32.AND.EX P0, PT, RZ, UR7, PT, P0 ;  /* 0x00000007ff007c0c */ /* 0x000fda000bf06100 */
[----:B------:R-:W-:Y:S05]  /*0080*/  @P0 EXIT ;  /* 0x000000000000094d */ /* 0x000fea0003800000 */
[----:B------:R-:W0:Y:S01]  /*0090*/  LDCU.64 UR6, c[0x0][0x380] ;  /* 0x00007000ff0677ac */ /* 0x000e220008000a00 */
[----:B------:R-:W1:Y:S01]  /*00a0*/  LDCU.64 UR4, c[0x0][0x358] ;  /* 0x00006b00ff0477ac */ /* 0x000e620008000a00 */
[----:B0-----:R-:W-:-:S05]  /*00b0*/  IADD3 R2, P0, PT, R0, UR6, RZ ;  /* 0x0000000600027c10 */ /* 0x001fca000ff1e0ff */
[----:B------:R-:W-:-:S05]  /*00c0*/  IMAD.X R3, RZ, RZ, UR7, P0 ;  /* 0x00000007ff037e24 */ /* 0x000fca00080e06ff */
[----:B-1----:R-:W2:Y:S02]  /*00d0*/  LDG.E.U8 R2, desc[UR4][R2.64] ;  /* 0x0000000402027981 */ /* 0x002ea4000c1e1100 */
[----:B--2---:R-:W-:-:S13]  /*00e0*/  ISETP.NE.AND P0, PT, R2, RZ, PT ;  /* 0x000000ff0200720c */ /* 0x004fda0003f05270 */
[----:B------:R-:W-:Y:S05]  /*00f0*/  @!P0 EXIT ;  /* 0x000000000000894d */ /* 0x000fea0003800000 */
[----:B------:R-:W0:Y:S01]  /*0100*/  LDCU UR6, c[0x0][0x398] ;  /* 0x00007300ff0677ac */ /* 0x000e220008000800 */
[----:B------:R-:W-:Y:S01]  /*0110*/  BSSY.RECONVERGENT B0, `(.L_x_0) ;  /* 0x000002e000007945 */ /* 0x000fe20003800200 */
[----:B0-----:R-:W-:-:S07]  /*0120*/  IMAD.U32 R4, RZ, RZ, UR6 ;  /* 0x00000006ff047e24 */ /* 0x001fce000f8e00ff */
.L_x_2:
[----:B------:R-:W-:-:S13]  /*0130*/  ISETP.GE.AND P0, PT, R4, 0x1, PT ;  /* 0x000000010400780c */ /* 0x000fda0003f06270 */
[----:B------:R-:W-:Y:S05]  /*0140*/  @!P0 EXIT ;  /* 0x000000000000894d */ /* 0x000fea0003800000 */
[----:B------:R-:W0:Y:S01]  /*0150*/  LDC.64 R2, c[0x0][0x390] ;  /* 0x0000e400ff027b82 */ /* 0x000e220000000a00 */
[----:B------:R-:W-:-:S04]  /*0160*/  VIADD R4, R4, 0xffffffff ;  /* 0xffffffff04047836 */ /* 0x000fc80000000000 */
[----:B0-----:R-:W-:-:S06]  /*0170*/  IMAD.WIDE.U32 R2, R4, 0x8, R2 ;  /* 0x0000000804027825 */ /* 0x001fcc00078e0002 */
[----:B------:R-:W2:Y:S01]  /*0180*/  LDG.E.64 R2, desc[UR4][R2.64] ;  /* 0x0000000402027981 */ /* 0x000ea2000c1e1b00 */
[----:B------:R-:W-:Y:S02]  /*0190*/  ISETP.EQ.AND P1, PT, R0, RZ, PT ;  /* 0x000000ff0000720c */ /* 0x000fe40003f22270 */
[----:B--2---:R-:W-:-:S04]  /*01a0*/  ISETP.NE.U32.AND P0, PT, R2, RZ, PT ;  /* 0x000000ff0200720c */ /* 0x004fc80003f05070 */
[----:B------:R-:W-:-:S13]  /*01b0*/  ISETP.NE.AND.EX P0, PT, R3, RZ, PT, P0 ;  /* 0x000000ff0300720c */ /* 0x000fda0003f05300 */
[----:B------:R-:W-:Y:S05]  /*01c0*/  @!P0 BRA P1, `(.L_x_1) ;  /* 0x0000000000888947 */ /* 0x000fea0000800000 */
[----:B------:R-:W-:Y:S02]  /*01d0*/  IMAD.MOV.U32 R15, RZ, RZ, R2 ;  /* 0x000000ffff0f7224 */ /* 0x000fe400078e0002 */
[----:B------:R-:W-:Y:S02]  /*01e0*/  IMAD.MOV.U32 R14, RZ, RZ, R3 ;  /* 0x000000ffff0e7224 */ /* 0x000fe400078e0003 */
[----:B------:R-:W-:Y:S02]  /*01f0*/  IMAD.MOV.U32 R12, RZ, RZ, R0 ;  /* 0x000000ffff0c7224 */ /* 0x000fe400078e0000 */
[----:B------:R-:W-:-:S07]  /*0200*/  IMAD.MOV.U32 R13, RZ, RZ, RZ ;  /* 0x000000ffff0d7224 */ /* 0x000fce00078e00ff */
.L_x_3:
[----:B------:R-:W-:Y:S01]  /*0210*/  IMAD.WIDE.U32 R6, R14, -0x55555555, RZ ;  /* 0xaaaaaaab0e067825 */ /* 0x000fe200078e00ff */
[----:B------:R-:W-:-:S03]  /*0220*/  LOP3.LUT R5, R12, 0x1, RZ, 0xc0, !PT ;  /* 0x000000010c057812 */ /* 0x000fc600078ec0ff */
[----:B------:R-:W-:-:S04]  /*0230*/  IMAD.WIDE.U32 R8, P0, R15, -0x55555556, R6 ;  /* 0xaaaaaaaa0f087825 */ /* 0x000fc80007800006 */
[----:B------:R-:W-:-:S04]  /*0240*/  IMAD.WIDE.U32 R6, R15, -0x55555555, RZ ;  /* 0xaaaaaaab0f067825 */ /* 0x000fc800078e00ff */
[----:B------:R-:W-:Y:S01]  /*0250*/  IMAD.X R11, RZ, RZ, RZ, P0 ;  /* 0x000000ffff0b7224 */ /* 0x000fe200000e06ff */
[----:B------:R-:W-:Y:S01]  /*0260*/  IADD3 RZ, P0, PT, R7, R8, RZ ;  /* 0x0000000807ff7210 */ /* 0x000fe20007f1e0ff */
[----:B------:R-:W-:-:S04]  /*0270*/  IMAD.MOV.U32 R10, RZ, RZ, R9 ;  /* 0x000000ffff0a7224 */ /* 0x000fc800078e0009 */
[----:B------:R-:W-:-:S05]  /*0280*/  IMAD.WIDE.U32.X R6, R14, -0x55555556, R10, P0 ;  /* 0xaaaaaaaa0e067825 */ /* 0x000fca00000e040a */
[----:B------:R-:W-:Y:S01]  /*0290*/  SHF.R.U64 R11, R6, 0x1, R7 ;  /* 0x00000001060b7819 */ /* 0x000fe20000001207 */
[----:B------:R-:W-:Y:S01]  /*02a0*/  IMAD.MOV.U32 R6, RZ, RZ, R15 ;  /* 0x000000ffff067224 */ /* 0x000fe200078e000f */
[----:B------:R-:W-:Y:S01]  /*02b0*/  SHF.R.U32.HI R8, RZ, 0x1, R7 ;  /* 0x00000001ff087819 */ /* 0x000fe20000011607 */
[----:B------:R-:W-:Y:S02]  /*02c0*/  IMAD.MOV.U32 R7, RZ, RZ, R14 ;  /* 0x000000ffff077224 */ /* 0x000fe400078e000e */
[----:B------:R-:W-:-:S04]  /*02d0*/  IMAD.WIDE.U32 R6, R11, -0x3, R6 ;  /* 0xfffffffd0b067825 */ /* 0x000fc800078e0006 */
[----:B------:R-:W-:Y:S01]  /*02e0*/  IMAD R9, R8, -0x3, RZ ;  /* 0xfffffffd08097824 */ /* 0x000fe200078e02ff */
[----:B------:R-:W-:Y:S02]  /*02f0*/  ISETP.NE.U32.AND P0, PT, R6, 0x2, PT ;  /* 0x000000020600780c */ /* 0x000fe40003f05070 */
[----:B------:R-:W-:Y:S02]  /*0300*/  ISETP.NE.AND P1, PT, R5, R6, PT ;  /* 0x000000060500720c */ /* 0x000fe40003f25270 */
[----:B------:R-:W-:-:S04]  /*0310*/  IADD3 R7, PT, PT, R7, -R11, R9 ;  /* 0x8000000b07077210 */ /* 0x000fc80007ffe009 */
[----:B------:R-:W-:-:S13]  /*0320*/  ISETP.NE.AND.EX P0, PT, R7, RZ, PT, P0 ;  /* 0x000000ff0700720c */ /* 0x000fda0003f05300 */
[----:B------:R-:W-:Y:S05]  /*0330*/  @P1 BRA P0, `(.L_x_2) ;  /* 0xfffffffc007c1947 */ /* 0x000fea000003ffff */
[----:B------:R-:W-:Y:S01]  /*0340*/  ISETP.GT.U32.AND P1, PT, R15, 0x2, PT ;  /* 0x000000020f00780c */ /* 0x000fe20003f24070 */
[----:B------:R-:W-:Y:S01]  /*0350*/  IMAD.MOV.U32 R15, RZ, RZ, R11 ;  /* 0x000000ffff0f7224 */ /* 0x000fe200078e000b */
[----:B------:R-:W-:Y:S02]  /*0360*/  ISETP.GT.U32.AND P0, PT, R12, 0x1, PT ;  /* 0x000000010c00780c */ /* 0x000fe40003f04070 */
[----:B------:R-:W-:Y:S01]  /*0370*/  ISETP.GT.U32.AND.EX P1, PT, R14, RZ, PT, P1 ;  /* 0x000000ff0e00720c */ /* 0x000fe20003f24110 */
[----:B------:R-:W-:Y:S01]  /*0380*/  IMAD.MOV.U32 R14, RZ, RZ, R8 ;  /* 0x000000ffff0e7224 */ /* 0x000fe200078e0008 */
[--C-:B------:R-:W-:Y:S02]  /*0390*/  SHF.R.U64 R5, R12, 0x1, R13.reuse ;  /* 0x000000010c057819 */ /* 0x100fe4000000120d */
[----:B------:R-:W-:Y:S02]  /*03a0*/  ISETP.GT.U32.OR.EX P0, PT, R13, RZ, P1, P0 ;  /* 0x000000ff0d00720c */ /* 0x000fe40000f04500 */
[----:B------:R-:W-:Y:S01]  /*03b0*/  SHF.R.U32.HI R6, RZ, 0x1, R13 ;  /* 0x00000001ff067819 */ /* 0x000fe2000001160d */
[----:B------:R-:W-:-:S04]  /*03c0*/  IMAD.MOV.U32 R12, RZ, RZ, R5 ;  /* 0x000000ffff0c7224 */ /* 0x000fc800078e0005 */
[----:B------:R-:W-:-:S06]  /*03d0*/  IMAD.MOV.U32 R13, RZ, RZ, R6 ;  /* 0x000000ffff0d7224 */ /* 0x000fcc00078e0006 */
[----:B------:R-:W-:Y:S05]  /*03e0*/  @P0 BRA `(.L_x_3) ;  /* 0xfffffffc00880947 */ /* 0x000fea000383ffff */
.L_x_1:
[----:B------:R-:W-:Y:S05]  /*03f0*/  BSYNC.RECONVERGENT B0 ;  /* 0x0000000000007941 */ /* 0x000fea0003800200 */
.L_x_0:
[----:B------:R-:W0:Y:S01]  /*0400*/  LDCU.64 UR6, c[0x0][0x388] ;  /* 0x00007100ff0677ac */ /* 0x000e220008000a00 */
[----:B------:R-:W-:Y:S01]  /*0410*/  IMAD.MOV.U32 R0, RZ, RZ, 0x1 ;  /* 0x00000001ff007424 */ /* 0x000fe200078e00ff */
[----:B0-----:R-:W-:-:S04]  /*0420*/  IADD3 R2, P0, PT, R2, UR6, RZ ;  /* 0x0000000602027c10 */ /* 0x001fc8000ff1e0ff */
[----:B------:R-:W-:-:S05]  /*0430*/  IADD3.X R3, PT, PT, R3, UR7, RZ, P0, !PT ;  /* 0x0000000703037c10 */ /* 0x000fca00087fe4ff */
[----:B------:R-:W-:Y:S01]  /*0440*/  STG.E.U8 desc[UR4][R2.64], R0 ;  /* 0x0000000002007986 */ /* 0x000fe2000c101104 */
[----:B------:R-:W-:Y:S05]  /*0450*/  EXIT ;  /* 0x000000000000794d */ /* 0x000fea0003800000 */
.L_x_4:
[----:B------:R-:W-:-:S00]  /*0460*/  BRA `(.L_x_4) ;  /* 0xfffffffc00fc7947 */ /* 0x000fc0000383ffff */
[----:B------:R-:W-:-:S00]  /*0470*/  NOP ;  /* 0x0000000000007918 */ /* 0x000fc00000000000 */
        /* <DEDUP_REMOVED lines=8> */
.L_x_39:


//--------------------- .text._Z13maskRelativesPbS_Pmiim --------------------------
	.section	.text._Z13maskRelativesPbS_Pmiim,"ax",@progbits
	.align	128
        .global         _Z13maskRelativesPbS_Pmiim
        .type           _Z13maskRelativesPbS_Pmiim,@function
        .size           _Z13maskRelativesPbS_Pmiim,(.L_x_40 - _Z13maskRelativesPbS_Pmiim)
        .other          _Z13maskRelativesPbS_Pmiim,@"STO_CUDA_ENTRY STV_DEFAULT"
_Z13maskRelativesPbS_Pmiim:
.text._Z13maskRelativesPbS_Pmiim:
[----:B------:R-:W-:Y:S01]  /*0000*/  LDC R1, c[0x0][0x37c] ;  /* 0x0000df00ff017b82 */ /* 0x000fe20000000800 */
[----:B------:R-:W0:Y:S07]  /*0010*/  S2R R0, SR_TID.X ;  /* 0x0000000000007919 */ /* 0x000e2e0000002100 */
[----:B------:R-:W0:Y:S01]  /*0020*/  S2UR UR4, SR_CTAID.X ;  /* 0x00000000000479c3 */ /* 0x000e220000002500 */
[----:B------:R-:W1:Y:S01]  /*0030*/  LDCU.64 UR6, c[0x0][0x3a0] ;  /* 0x00007400ff0677ac */ /* 0x000e620008000a00 */
[----:B------:R-:W2:Y:S06]  /*0040*/  LDCU UR5, c[0x0][0x398] ;  /* 0x00007300ff0577ac */ /* 0x000eac0008000800 */
[----:B------:R-:W0:Y:S01]  /*0050*/  LDC R3, c[0x0][0x360] ;  /* 0x0000d800ff037b82 */ /* 0x000e220000000800 */
[----:B--2---:R-:W-:-:S02]  /*0060*/  IMAD.U32 R4, RZ, RZ, UR5 ;  /* 0x00000005ff047e24 */ /* 0x004fc4000f8e00ff */
[----:B0-----:R-:W-:-:S05]  /*0070*/  IMAD R0, R3, UR4, R0 ;  /* 0x0000000403007c24 */ /* 0x001fca000f8e0200 */
[----:B-1----:R-:W-:-:S04]  /*0080*/  ISETP.GE.U32.AND P0, PT, R0, UR6, PT ;  /* 0x0000000600007c0c */ /* 0x002fc8000bf06070 */
[----:B------:R-:W-:-:S13]  /*0090*/  ISETP.GE.U32.AND.EX P0, PT, RZ, UR7, PT, P0 ;  /* 0x00000007ff007c0c */ /* 0x000fda000bf06100 */
[----:B------:R-:W-:Y:S05]  /*00a0*/  @P0 EXIT ;  /* 0x000000000000094d */ /* 0x000fea0003800000 */
[----:B------:R-:W0:Y:S01]  /*00b0*/  LDCU.64 UR6, c[0x0][0x380] ;  /* 0x00007000ff0677ac */ /* 0x000e220008000a00 */
[----:B------:R-:W1:Y:S01]  /*00c0*/  LDC R5, c[0x0][0x398] ;  /* 0x0000e600ff057b82 */ /* 0x000e620000000800 */
[----:B------:R-:W2:Y:S01]  /*00d0*/  LDCU.64 UR4, c[0x0][0x358] ;  /* 0x00006b00ff0477ac */ /* 0x000ea20008000a00 */
[----:B0-----:R-:W-:-:S05]  /*00e0*/  IADD3 R2, P0, PT, R0, UR6, RZ ;  /* 0x0000000600027c10 */ /* 0x001fca000ff1e0ff */
[----:B------:R-:W-:-:S05]  /*00f0*/  IMAD.X R3, RZ, RZ, UR7, P0 ;  /* 0x00000007ff037e24 */ /* 0x000fca00080e06ff */
[----:B--2---:R-:W2:Y:S01]  /*0100*/  LDG.E.U8 R6, desc[UR4][R2.64] ;  /* 0x0000000402067981 */ /* 0x004ea2000c1e1100 */
[----:B-1----:R-:W-:-:S04]  /*0110*/  ISETP.GE.AND P0, PT, R5, 0x1, PT ;  /* 0x000000010500780c */ /* 0x002fc80003f06270 */
[----:B--2---:R-:W-:-:S13]  /*0120*/  ISETP.EQ.OR P0, PT, R6, RZ, !P0 ;  /* 0x000000ff0600720c */ /* 0x004fda0004702670 */
[----:B------:R-:W-:Y:S05]  /*0130*/  @P0 EXIT ;  /* 0x000000000000094d */ /* 0x000fea0003800000 */
.L_x_9:
[----:B0-----:R-:W0:Y:S01]  /*0140*/  LDC.64 R6, c[0x0][0x390] ;  /* 0x0000e400ff067b82 */ /* 0x001e220000000a00 */
[----:B------:R-:W-:Y:S01]  /*0150*/  IMAD.MOV.U32 R5, RZ, RZ, R4 ;  /* 0x000000ffff057224 */ /* 0x000fe200078e0004 */
[----:B------:R-:W1:Y:S01]  /*0160*/  LDCU.64 UR6, c[0x0][0x388] ;  /* 0x00007100ff0677ac */ /* 0x000e620008000a00 */
[----:B------:R-:W-:-:S04]  /*0170*/  VIADD R4, R4, 0xffffffff ;  /* 0xffffffff04047836 */ /* 0x000fc80000000000 */
[----:B0-----:R-:W-:-:S06]  /*0180*/  IMAD.WIDE.U32 R6, R4, 0x8, R6 ;  /* 0x0000000804067825 */ /* 0x001fcc00078e0006 */
[----:B------:R-:W1:Y:S02]  /*0190*/  LDG.E.64 R6, desc[UR4][R6.64] ;  /* 0x0000000406067981 */ /* 0x000e64000c1e1b00 */
[----:B-1----:R-:W-:-:S04]  /*01a0*/  IADD3 R8, P0, PT, R6, UR6, RZ ;  /* 0x0000000606087c10 */ /* 0x002fc8000ff1e0ff */
[----:B------:R-:W-:-:S05]  /*01b0*/  IADD3.X R9, PT, PT, R7, UR7, RZ, P0, !PT ;  /* 0x0000000707097c10 */ /* 0x000fca00087fe4ff */
[----:B------:R-:W2:Y:S02]  /*01c0*/  LDG.E.U8 R8, desc[UR4][R8.64] ;  /* 0x0000000408087981 */ /* 0x000ea4000c1e1100 */
[----:B--2---:R-:W-:-:S13]  /*01d0*/  ISETP.NE.AND P0, PT, R8, RZ, PT ;  /* 0x000000ff0800720c */ /* 0x004fda0003f05270 */
[----:B------:R-:W-:Y:S05]  /*01e0*/  @!P0 BRA `(.L_x_5) ;  /* 0x00000000009c8947 */ /* 0x000fea0003800000 */
[----:B------:R-:W-:Y:S01]  /*01f0*/  IMAD.MOV.U32 R17, RZ, RZ, R7 ;  /* 0x000000ffff117224 */ /* 0x000fe200078e0007 */
[----:B------:R-:W-:Y:S01]  /*0200*/  ISETP.NE.U32.AND P0, PT, R6, RZ, PT ;  /* 0x000000ff0600720c */ /* 0x000fe20003f05070 */
[----:B------:R-:W-:Y:S01]  /*0210*/  BSSY.RECONVERGENT B0, `(.L_x_5) ;  /* 0x0000024000007945 */ /* 0x000fe20003800200 */
[----:B------:R-:W-:Y:S02]  /*0220*/  ISETP.EQ.AND P1, PT, R0, RZ, PT ;  /* 0x000000ff0000720c */ /* 0x000fe40003f22270 */
[----:B------:R-:W-:-:S13]  /*0230*/  ISETP.NE.AND.EX P0, PT, R17, RZ, PT, P0 ;  /* 0x000000ff1100720c */ /* 0x000fda0003f05300 */
[----:B------:R-:W-:Y:S05]  /*0240*/  @!P0 BRA P1, `(.L_x_6) ;  /* 0x00000000007c8947 */ /* 0x000fea0000800000 */
[----:B------:R-:W-:Y:S02]  /*0250*/  IMAD.MOV.U32 R14, RZ, RZ, R0 ;  /* 0x000000ffff0e7224 */ /* 0x000fe400078e0000 */
[----:B------:R-:W-:-:S07]  /*0260*/  IMAD.MOV.U32 R15, RZ, RZ, RZ ;  /* 0x000000ffff0f7224 */ /* 0x000fce00078e00ff */
.L_x_8:
[----:B------:R-:W-:-:S04]  /*0270*/  IMAD.WIDE.U32 R8, R17, -0x55555555, RZ ;  /* 0xaaaaaaab11087825 */ /* 0x000fc800078e00ff */
[----:B------:R-:W-:Y:S02]  /*0280*/  IMAD.MOV.U32 R7, RZ, RZ, R17 ;  /* 0x000000ffff077224 */ /* 0x000fe400078e0011 */
[----:B------:R-:W-:-:S04]  /*0290*/  IMAD.WIDE.U32 R10, P0, R6, -0x55555556, R8 ;  /* 0xaaaaaaaa060a7825 */ /* 0x000fc80007800008 */
[----:B------:R-:W-:-:S04]  /*02a0*/  IMAD.WIDE.U32 R8, R6, -0x55555555, RZ ;  /* 0xaaaaaaab06087825 */ /* 0x000fc800078e00ff */
[----:B------:R-:W-:Y:S01]  /*02b0*/  IMAD.X R13, RZ, RZ, RZ, P0 ;  /* 0x000000ffff0d7224 */ /* 0x000fe200000e06ff */
[----:B------:R-:W-:Y:S01]  /*02c0*/  IADD3 RZ, P0, PT, R9, R10, RZ ;  /* 0x0000000a09ff7210 */ /* 0x000fe20007f1e0ff */
[----:B------:R-:W-:-:S04]  /*02d0*/  IMAD.MOV.U32 R12, RZ, RZ, R11 ;  /* 0x000000ffff0c7224 */ /* 0x000fc800078e000b */
[----:B------:R-:W-:-:S05]  /*02e0*/  IMAD.WIDE.U32.X R8, R17, -0x55555556, R12, P0 ;  /* 0xaaaaaaaa11087825 */ /* 0x000fca00000e040c */
[--C-:B------:R-:W-:Y:S02]  /*02f0*/  SHF.R.U64 R13, R8, 0x1, R9.reuse ;  /* 0x00000001080d7819 */ /* 0x100fe40000001209 */
[----:B------:R-:W-:-:S03]  /*0300*/  SHF.R.U32.HI R10, RZ, 0x1, R9 ;  /* 0x00000001ff0a7819 */ /* 0x000fc60000011609 */
[----:B------:R-:W-:Y:S01]  /*0310*/  IMAD.WIDE.U32 R8, R13, -0x3, R6 ;  /* 0xfffffffd0d087825 */ /* 0x000fe200078e0006 */
[----:B------:R-:W-:-:S03]  /*0320*/  LOP3.LUT R7, R14, 0x1, RZ, 0xc0, !PT ;  /* 0x000000010e077812 */ /* 0x000fc600078ec0ff */
        /* <DEDUP_REMOVED lines=8> */
[C---:B------:R-:W-:Y:S02]  /*03b0*/  ISETP.GT.U32.AND P0, PT, R14.reuse, 0x1, PT ;  /* 0x000000010e00780c */ /* 0x040fe40003f04070 */
        /* <DEDUP_REMOVED lines=8> */
.L_x_6:
[----:B------:R0:W-:Y:S02]  /*0440*/  STG.E.U8 desc[UR4][R2.64], RZ ;  /* 0x000000ff02007986 */ /* 0x0001e4000c101104 */
.L_x_7:
[----:B------:R-:W-:Y:S05]  /*0450*/  BSYNC.RECONVERGENT B0 ;  /* 0x0000000000007941 */ /* 0x000fea0003800200 */
.L_x_5:
[----:B------:R-:W-:-:S13]  /*0460*/  ISETP.GT.AND P0, PT, R5, 0x1, PT ;  /* 0x000000010500780c */ /* 0x000fda0003f04270 */
[----:B------:R-:W-:Y:S05]  /*0470*/  @P0 BRA `(.L_x_9) ;  /* 0xfffffffc00300947 */ /* 0x000fea000383ffff */
[----:B------:R-:W-:Y:S05]  /*0480*/  EXIT ;  /* 0x000000000000794d */ /* 0x000fea0003800000 */
.L_x_10:
        /* <DEDUP_REMOVED lines=15> */
.L_x_40:


//--------------------- .text._Z19findEssentialPrimesPbS_Pmiim --------------------------
	.section	.text._Z19findEssentialPrimesPbS_Pmiim,"ax",@progbits
	.align	128
        .global         _Z19findEssentialPrimesPbS_Pmiim
        .type           _Z19findEssentialPrimesPbS_Pmiim,@function
        .size           _Z19findEssentialPrimesPbS_Pmiim,(.L_x_41 - _Z19findEssentialPrimesPbS_Pmiim)
        .other          _Z19findEssentialPrimesPbS_Pmiim,@"STO_CUDA_ENTRY STV_DEFAULT"
_Z19findEssentialPrimesPbS_Pmiim:
.text._Z19findEssentialPrimesPbS_Pmiim:
        /* <DEDUP_REMOVED lines=19> */
[----:B------:R-:W-:Y:S01]  /*0130*/  IMAD.MOV.U32 R3, RZ, RZ, -0x1 ;  /* 0xffffffffff037424 */ /* 0x000fe200078e00ff */
[----:B0-----:R-:W-:-:S09]  /*0140*/  UISETP.GE.AND UP0, UPT, UR6, 0x1, UPT ;  /* 0x000000010600788c */ /* 0x001fd2000bf06270 */
[----:B------:R-:W-:Y:S05]  /*0150*/  BRA.U !UP0, `(.L_x_11) ;  /* 0x0000000108c87547 */ /* 0x000fea000b800000 */
[----:B------:R-:W-:-:S07]  /*0160*/  IMAD.MOV.U32 R3, RZ, RZ, -0x1 ;  /* 0xffffffffff037424 */ /* 0x000fce00078e00ff */
.L_x_16:
[----:B------:R-:W0:Y:S01]  /*0170*/  LDC.64 R4, c[0x0][0x390] ;  /* 0x0000e400ff047b82 */ /* 0x000e220000000a00 */
[----:B------:R-:W-:Y:S02]  /*0180*/  IMAD.MOV.U32 R6, RZ, RZ, R2 ;  /* 0x000000ffff067224 */ /* 0x000fe400078e0002 */
[----:B------:R-:W-:-:S04]  /*0190*/  VIADD R2, R2, 0xffffffff ;  /* 0xffffffff02027836 */ /* 0x000fc80000000000 */
[----:B0-----:R-:W-:-:S06]  /*01a0*/  IMAD.WIDE.U32 R4, R2, 0x8, R4 ;  /* 0x0000000802047825 */ /* 0x001fcc00078e0004 */
[----:B------:R-:W2:Y:S01]  /*01b0*/  LDG.E.64 R4, desc[UR4][R4.64] ;  /* 0x0000000404047981 */ /* 0x000ea2000c1e1b00 */
[----:B------:R-:W-:Y:S01]  /*01c0*/  ISETP.EQ.AND P1, PT, R0, RZ, PT ;  /* 0x000000ff0000720c */ /* 0x000fe20003f22270 */
[----:B------:R-:W-:Y:S01]  /*01d0*/  BSSY.RECONVERGENT B0, `(.L_x_12) ;  /* 0x0000029000007945 */ /* 0x000fe20003800200 */
[----:B------:R-:W-:Y:S02]  /*01e0*/  ISETP.GT.AND P2, PT, R6, 0x1, PT ;  /* 0x000000010600780c */ /* 0x000fe40003f44270 */
[----:B--2---:R-:W-:-:S04]  /*01f0*/  ISETP.NE.U32.AND P0, PT, R4, RZ, PT ;  /* 0x000000ff0400720c */ /* 0x004fc80003f05070 */
[----:B------:R-:W-:-:S13]  /*0200*/  ISETP.NE.AND.EX P0, PT, R5, RZ, PT, P0 ;  /* 0x000000ff0500720c */ /* 0x000fda0003f05300 */
[----:B------:R-:W-:Y:S05]  /*0210*/  @!P0 BRA P1, `(.L_x_13) ;  /* 0x0000000000848947 */ /* 0x000fea0000800000 */
[----:B------:R-:W-:Y:S01]  /*0220*/  MOV R6, R4 ;  /* 0x0000000400067202 */ /* 0x000fe20000000f00 */
[----:B------:R-:W-:Y:S02]  /*0230*/  IMAD.MOV.U32 R17, RZ, RZ, R5 ;  /* 0x000000ffff117224 */ /* 0x000fe400078e0005 */
[----:B------:R-:W-:Y:S02]  /*0240*/  IMAD.MOV.U32 R14, RZ, RZ, R0 ;  /* 0x000000ffff0e7224 */ /* 0x000fe400078e0000 */
[----:B------:R-:W-:-:S07]  /*0250*/  IMAD.MOV.U32 R15, RZ, RZ, RZ ;  /* 0x000000ffff0f7224 */ /* 0x000fce00078e00ff */
.L_x_15:
[----:B------:R-:W-:-:S04]  /*0260*/  IMAD.WIDE.U32 R8, R17, -0x55555555, RZ ;  /* 0xaaaaaaab11087825 */ /* 0x000fc800078e00ff */
[----:B------:R-:W-:Y:S02]  /*0270*/  IMAD.MOV.U32 R7, RZ, RZ, R17 ;  /* 0x000000ffff077224 */ /* 0x000fe400078e0011 */
[----:B------:R-:W-:-:S04]  /*0280*/  IMAD.WIDE.U32 R10, P0, R6, -0x55555556, R8 ;  /* 0xaaaaaaaa060a7825 */ /* 0x000fc80007800008 */
[----:B------:R-:W-:Y:S01]  /*0290*/  IMAD.WIDE.U32 R8, R6, -0x55555555, RZ ;  /* 0xaaaaaaab06087825 */ /* 0x000fe200078e00ff */
[----:B------:R-:W-:-:S03]  /*02a0*/  MOV R12, R11 ;  /* 0x0000000b000c7202 */ /* 0x000fc60000000f00 */
[----:B------:R-:W-:Y:S01]  /*02b0*/  IMAD.X R13, RZ, RZ, RZ, P0 ;  /* 0x000000ffff0d7224 */ /* 0x000fe200000e06ff */
[----:B------:R-:W-:-:S05]  /*02c0*/  IADD3 RZ, P0, PT, R9, R10, RZ ;  /* 0x0000000a09ff7210 */ /* 0x000fca0007f1e0ff */
        /* <DEDUP_REMOVED lines=19> */
[----:B------:R-:W-:-:S03]  /*0400*/  IMAD.MOV.U32 R14, RZ, RZ, R7 ;  /* 0x000000ffff0e7224 */ /* 0x000fc600078e0007 */
[----:B------:R-:W-:-:S07]  /*0410*/  MOV R15, R8 ;  /* 0x00000008000f7202 */ /* 0x000fce0000000f00 */
[----:B------:R-:W-:Y:S05]  /*0420*/  @P0 BRA `(.L_x_15) ;  /* 0xfffffffc008c0947 */ /* 0x000fea000383ffff */
.L_x_13:
[----:B------:R-:W-:-:S13]  /*0430*/  ISETP.NE.AND P0, PT, R3, -0x1, PT ;  /* 0xffffffff0300780c */ /* 0x000fda0003f05270 */
[----:B------:R-:W-:Y:S05]  /*0440*/  @P0 EXIT ;  /* 0x000000000000094d */ /* 0x000fea0003800000 */
[----:B------:R-:W-:-:S07]  /*0450*/  IMAD.MOV.U32 R3, RZ, RZ, R4 ;  /* 0x000000ffff037224 */ /* 0x000fce00078e0004 */
.L_x_14:
[----:B------:R-:W-:Y:S05]  /*0460*/  BSYNC.RECONVERGENT B0 ;  /* 0x0000000000007941 */ /* 0x000fea0003800200 */
.L_x_12:
[----:B------:R-:W-:Y:S05]  /*0470*/  @P2 BRA `(.L_x_16) ;  /* 0xfffffffc003c2947 */ /* 0x000fea000383ffff */
.L_x_11:
[----:B------:R-:W-:-:S13]  /*0480*/  ISETP.GE.AND P0, PT, R3, RZ, PT ;  /* 0x000000ff0300720c */ /* 0x000fda0003f06270 */
[----:B------:R-:W-:Y:S05]  /*0490*/  @!P0 EXIT ;  /* 0x000000000000894d */ /* 0x000fea0003800000 */
[----:B------:R-:W0:Y:S01]  /*04a0*/  LDCU.64 UR6, c[0x0][0x388] ;  /* 0x00007100ff0677ac */ /* 0x000e220008000a00 */
[----:B------:R-:W-:Y:S01]  /*04b0*/  IMAD.MOV.U32 R0, RZ, RZ, 0x1 ;  /* 0x00000001ff007424 */ /* 0x000fe200078e00ff */
[----:B0-----:R-:W-:-:S05]  /*04c0*/  IADD3 R2, P0, PT, R3, UR6, RZ ;  /* 0x0000000603027c10 */ /* 0x001fca000ff1e0ff */
[----:B------:R-:W-:-:S05]  /*04d0*/  IMAD.X R3, RZ, RZ, UR7, P0 ;  /* 0x00000007ff037e24 */ /* 0x000fca00080e06ff */
[----:B------:R-:W-:Y:S01]  /*04e0*/  STG.E.U8 desc[UR4][R2.64], R0 ;  /* 0x0000000002007986 */ /* 0x000fe2000c101104 */
[----:B------:R-:W-:Y:S05]  /*04f0*/  EXIT ;  /* 0x000000000000794d */ /* 0x000fea0003800000 */
.L_x_17:
        /* <DEDUP_REMOVED lines=16> */
.L_x_41:


//--------------------- .text._Z6updatePbmimi     --------------------------
	.section	.text._Z6updatePbmimi,"ax",@progbits
	.align	128
        .global         _Z6updatePbmimi
        .type           _Z6updatePbmimi,@function
        .size           _Z6updatePbmimi,(.L_x_42 - _Z6updatePbmimi)
        .other          _Z6updatePbmimi,@"STO_CUDA_ENTRY STV_DEFAULT"
_Z6updatePbmimi:
.text._Z6updatePbmimi:
[----:B------:R-:W-:Y:S01]  /*0000*/  LDC R1, c[0x0][0x37c] ;  /* 0x0000df00ff017b82 */ /* 0x000fe20000000800 */
[----:B------:R-:W0:Y:S01]  /*0010*/  S2R R2, SR_TID.X ;  /* 0x0000000000027919 */ /* 0x000e220000002100 */
[----:B------:R-:W1:Y:S06]  /*0020*/  LDCU.64 UR4, c[0x0][0x398] ;  /* 0x00007300ff0477ac */ /* 0x000e6c0008000a00 */
[----:B------:R-:W0:Y:S01]  /*0030*/  S2UR UR8, SR_CTAID.X ;  /* 0x00000000000879c3 */ /* 0x000e220000002500 */
[----:B------:R-:W1:Y:S07]  /*0040*/  LDCU.64 UR6, c[0x0][0x388] ;  /* 0x00007100ff0677ac */ /* 0x000e6e0008000a00 */
[----:B------:R-:W0:Y:S08]  /*0050*/  LDC R3, c[0x0][0x360] ;  /* 0x0000d800ff037b82 */ /* 0x000e300000000800 */
[----:B------:R-:W2:Y:S01]  /*0060*/  LDC R4, c[0x0][0x390] ;  /* 0x0000e400ff047b82 */ /* 0x000ea20000000800 */
[----:B-1----:R-:W-:-:S04]  /*0070*/  UISETP.LT.U32.AND UP0, UPT, UR4, UR6, UPT ;  /* 0x000000060400728c */ /* 0x002fc8000bf01070 */
[----:B------:R-:W-:-:S04]  /*0080*/  UISETP.LT.U32.AND.EX UP0, UPT, UR5, UR7, UPT, UP0 ;  /* 0x000000070500728c */ /* 0x000fc8000bf01100 */
[----:B------:R-:W-:Y:S02]  /*0090*/  USEL UR4, UR4, UR6, UP0 ;  /* 0x0000000604047287 */ /* 0x000fe40008000000 */
[----:B------:R-:W-:Y:S01]  /*00a0*/  USEL UR5, UR5, UR7, UP0 ;  /* 0x0000000705057287 */ /* 0x000fe20008000000 */
[----:B0-----:R-:W-:-:S05]  /*00b0*/  IMAD R2, R3, UR8, R2 ;  /* 0x0000000803027c24 */ /* 0x001fca000f8e0202 */
[----:B------:R-:W-:Y:S02]  /*00c0*/  ISETP.GE.U32.AND P1, PT, R2, UR4, PT ;  /* 0x0000000402007c0c */ /* 0x000fe4000bf26070 */
[----:B------:R-:W-:Y:S02]  /*00d0*/  MOV R0, UR5 ;  /* 0x0000000500007c02 */ /* 0x000fe40008000f00 */
[----:B--2---:R-:W-:-:S04]  /*00e0*/  ISETP.NE.AND P0, PT, R4, RZ, PT ;  /* 0x000000ff0400720c */ /* 0x004fc80003f05270 */
[----:B------:R-:W-:-:S13]  /*00f0*/  ISETP.LE.U32.OR.EX P0, PT, R0, RZ, !P0, P1 ;  /* 0x000000ff0000720c */ /* 0x000fda0004703510 */
[----:B------:R-:W-:Y:S05]  /*0100*/  @P0 EXIT ;  /* 0x000000000000094d */ /* 0x000fea0003800000 */
[C---:B------:R-:W-:Y:S01]  /*0110*/  LOP3.LUT R0, R4.reuse, 0xfffffffc, RZ, 0xc0, !PT ;  /* 0xfffffffc04007812 */ /* 0x040fe200078ec0ff */
[----:B------:R-:W-:Y:S01]  /*0120*/  IMAD.MOV.U32 R5, RZ, RZ, RZ ;  /* 0x000000ffff057224 */ /* 0x000fe200078e00ff */
[----:B------:R-:W-:Y:S01]  /*0130*/  LOP3.LUT R3, R4, 0x3, RZ, 0xc0, !PT ;  /* 0x0000000304037812 */ /* 0x000fe200078ec0ff */
[----:B------:R-:W0:Y:S01]  /*0140*/  LDCU.64 UR4, c[0x0][0x358] ;  /* 0x00006b00ff0477ac */ /* 0x000e220008000a00 */
[----:B------:R-:W-:-:S07]  /*0150*/  SHF.R.S32.HI R4, RZ, 0x1f, R0 ;  /* 0x0000001fff047819 */ /* 0x000fce0000011400 */
.L_x_37:
[----:B01----:R-:W1:Y:S01]  /*0160*/  LDC.64 R8, c[0x0][0x380] ;  /* 0x0000e000ff087b82 */ /* 0x003e620000000a00 */
[----:B------:R-:W-:Y:S02]  /*0170*/  IMAD R7, R5, 0x3, RZ ;  /* 0x0000000305077824 */ /* 0x000fe400078e02ff */
[----:B-1----:R-:W-:-:S05]  /*0180*/  IMAD.WIDE.U32 R8, R2, 0x3, R8 ;  /* 0x0000000302087825 */ /* 0x002fca00078e0008 */
[----:B------:R-:W-:-:S05]  /*0190*/  IADD3 R9, PT, PT, R9, R7, RZ ;  /* 0x0000000709097210 */ /* 0x000fca0007ffe0ff */
[----:B0-----:R-:W2:Y:S01]  /*01a0*/  LDG.E.U8 R6, desc[UR4][R8.64] ;  /* 0x0000000408067981 */ /* 0x001ea2000c1e1100 */
[----:B------:R-:W-:Y:S01]  /*01b0*/  BSSY.RECONVERGENT B0, `(.L_x_18) ;  /* 0x0000142000007945 */ /* 0x000fe20003800200 */
[----:B--2---:R-:W-:-:S13]  /*01c0*/  ISETP.NE.AND P0, PT, R6, RZ, PT ;  /* 0x000000ff0600720c */ /* 0x004fda0003f05270 */
[----:B------:R-:W-:Y:S05]  /*01d0*/  @!P0 BRA `(.L_x_19) ;  /* 0x0000001000fc8947 */ /* 0x000fea0003800000 */
[----:B------:R-:W-:Y:S01]  /*01e0*/  ISETP.NE.U32.AND P0, PT, R2, RZ, PT ;  /* 0x000000ff0200720c */ /* 0x000fe20003f05070 */
[----:B------:R-:W-:Y:S01]  /*01f0*/  BSSY.RECONVERGENT B1, `(.L_x_20) ;  /* 0x000001f000017945 */ /* 0x000fe20003800200 */
[----:B------:R-:W-:Y:S02]  /*0200*/  IMAD.MOV.U32 R14, RZ, RZ, RZ ;  /* 0x000000ffff0e7224 */ /* 0x000fe400078e00ff */
[----:B------:R-:W-:-:S13]  /*0210*/  ISETP.NE.AND.EX P0, PT, R5, RZ, PT, P0 ;  /* 0x000000ff0500720c */ /* 0x000fda0003f05300 */
[----:B------:R-:W-:Y:S05]  /*0220*/  @!P0 BRA `(.L_x_21) ;  /* 0x00000000006c8947 */ /* 0x000fea0003800000 */
[----:B------:R-:W-:Y:S02]  /*0230*/  HFMA2 R14, -RZ, RZ, 0, 0 ;  /* 0x00000000ff0e7431 */ /* 0x000fe400000001ff */
[----:B------:R-:W-:Y:S01]  /*0240*/  IMAD.MOV.U32 R15, RZ, RZ, R2 ;  /* 0x000000ffff0f7224 */ /* 0x000fe200078e0002 */
[----:B------:R-:W-:-:S07]  /*0250*/  MOV R16, R5 ;  /* 0x0000000500107202 */ /* 0x000fce0000000f00 */
.L_x_22:
[----:B------:R-:W-:Y:S01]  /*0260*/  IMAD.WIDE.U32 R6, R16, -0x55555555, RZ ;  /* 0xaaaaaaab10067825 */ /* 0x000fe200078e00ff */
[----:B------:R-:W-:-:S04]  /*0270*/  ISETP.GT.U32.AND P1, PT, R15, 0x2, PT ;  /* 0x000000020f00780c */ /* 0x000fc80003f24070 */
[----:B------:R-:W-:Y:S01]  /*0280*/  ISETP.GT.U32.AND.EX P1, PT, R16, RZ, PT, P1 ;  /* 0x000000ff1000720c */ /* 0x000fe20003f24110 */
[----:B------:R-:W-:-:S04]  /*0290*/  IMAD.WIDE.U32 R10, P0, R15, -0x55555556, R6 ;  /* 0xaaaaaaaa0f0a7825 */ /* 0x000fc80007800006 */
[----:B------:R-:W-:Y:S01]  /*02a0*/  IMAD.WIDE.U32 R6, R15, -0x55555555, RZ ;  /* 0xaaaaaaab0f067825 */ /* 0x000fe200078e00ff */
[----:B------:R-:W-:-:S03]  /*02b0*/  MOV R12, R11 ;  /* 0x0000000b000c7202 */ /* 0x000fc60000000f00 */
[----:B------:R-:W-:Y:S01]  /*02c0*/  IMAD.X R13, RZ, RZ, RZ, P0 ;  /* 0x000000ffff0d7224 */ /* 0x000fe200000e06ff */
[----:B------:R-:W-:-:S05]  /*02d0*/  IADD3 RZ, P0, PT, R7, R10, RZ ;  /* 0x0000000a07ff7210 */ /* 0x000fca0007f1e0ff */
[----:B------:R-:W-:-:S05]  /*02e0*/  IMAD.WIDE.U32.X R6, R16, -0x55555556, R12, P0 ;  /* 0xaaaaaaaa10067825 */ /* 0x000fca00000e040c */
[----:B------:R-:W-:Y:S01]  /*02f0*/  SHF.R.U64 R11, R6, 0x1, R7 ;  /* 0x00000001060b7819 */ /* 0x000fe20000001207 */
[----:B------:R-:W-:Y:S01]  /*0300*/  IMAD.MOV.U32 R6, RZ, RZ, R15 ;  /* 0x000000ffff067224 */ /* 0x000fe200078e000f */
[----:B------:R-:W-:Y:S02]  /*0310*/  SHF.R.U32.HI R10, RZ, 0x1, R7 ;  /* 0x00000001ff0a7819 */ /* 0x000fe40000011607 */
[----:B------:R-:W-:Y:S01]  /*0320*/  MOV R7, R16 ;  /* 0x0000001000077202 */ /* 0x000fe20000000f00 */
[----:B------:R-:W-:Y:S01]  /*0330*/  IMAD.MOV.U32 R15, RZ, RZ, R11 ;  /* 0x000000ffff0f7224 */ /* 0x000fe200078e000b */
[----:B------:R-:W-:Y:S01]  /*0340*/  MOV R16, R10 ;  /* 0x0000000a00107202 */ /* 0x000fe20000000f00 */
[----:B------:R-:W-:Y:S02]  /*0350*/  IMAD R12, R10, -0x3, RZ ;  /* 0xfffffffd0a0c7824 */ /* 0x000fe400078e02ff */
[----:B------:R-:W-:-:S05]  /*0360*/  IMAD.WIDE.U32 R6, R11, -0x3, R6 ;  /* 0xfffffffd0b067825 */ /* 0x000fca00078e0006 */
[----:B------:R-:W-:Y:S02]  /*0370*/  IADD3 R7, PT, PT, R7, -R11, R12 ;  /* 0x8000000b07077210 */ /* 0x000fe40007ffe00c */
[----:B------:R-:W-:Y:S01]  /*0380*/  ISETP.NE.U32.AND P0, PT, R6, 0x2, PT ;  /* 0x000000020600780c */ /* 0x000fe20003f05070 */
[----:B------:R-:W-:-:S03]  /*0390*/  VIADD R6, R14, 0x1 ;  /* 0x000000010e067836 */ /* 0x000fc60000000000 */
[----:B------:R-:W-:-:S13]  /*03a0*/  ISETP.NE.AND.EX P0, PT, R7, RZ, PT, P0 ;  /* 0x000000ff0700720c */ /* 0x000fda0003f05300 */
[----:B------:R-:W-:-:S05]  /*03b0*/  @P0 IADD3 R6, PT, PT, R14, RZ, RZ ;  /* 0x000000ff0e060210 */ /* 0x000fca0007ffe0ff */
[----:B------:R-:W-:Y:S01]  /*03c0*/  IMAD.MOV.U32 R14, RZ, RZ, R6 ;  /* 0x000000ffff0e7224 */ /* 0x000fe200078e0006 */
[----:B------:R-:W-:Y:S06]  /*03d0*/  @P1 BRA `(.L_x_22) ;  /* 0xfffffffc00a01947 */ /* 0x000fec000383ffff */
.L_x_21:
[----:B------:R-:W-:Y:S05]  /*03e0*/  BSYNC.RECONVERGENT B1 ;  /* 0x0000000000017941 */ /* 0x000fea0003800200 */
.L_x_20:
[----:B------:R-:W0:Y:S02]  /*03f0*/  LDCU UR6, c[0x0][0x3a0] ;  /* 0x00007400ff0677ac */ /* 0x000e240008000800 */
[----:B0-----:R-:W-:-:S13]  /*0400*/  ISETP.NE.AND P0, PT, R14, UR6, PT ;  /* 0x000000060e007c0c */ /* 0x001fda000bf05270 */
[----:B------:R-:W-:Y:S05]  /*0410*/  @P0 BRA `(.L_x_19) ;  /* 0x00000010006c0947 */ /* 0x000fea0003800000 */
[----:B------:R-:W0:Y:S01]  /*0420*/  LDCU UR6, c[0x0][0x390] ;  /* 0x00007200ff0677ac */ /* 0x000e220008000800 */
[----:B------:R-:W-:Y:S02]  /*0430*/  HFMA2 R7, -RZ, RZ, 0, 5.9604644775390625e-08 ;  /* 0x00000001ff077431 */ /* 0x000fe400000001ff */
[----:B------:R-:W-:Y:S01]  /*0440*/  IMAD.MOV.U32 R6, RZ, RZ, RZ ;  /* 0x000000ffff067224 */ /* 0x000fe200078e00ff */
[----:B------:R-:W-:Y:S01]  /*0450*/  MOV R24, R2 ;  /* 0x0000000200187202 */ /* 0x000fe20000000f00 */
[----:B------:R-:W-:Y:S01]  /*0460*/  IMAD.MOV.U32 R25, RZ, RZ, R5 ;  /* 0x000000ffff197224 */ /* 0x000fe200078e0005 */
[----:B0-----:R-:W-:-:S09]  /*0470*/  UISETP.GE.U32.AND UP0, UPT, UR6, 0x4, UPT ;  /* 0x000000040600788c */ /* 0x001fd2000bf06070 */
[----:B------:R-:W-:Y:S05]  /*0480*/  BRA.U !UP0, `(.L_x_23) ;  /* 0x0000000908a87547 */ /* 0x000fea000b800000 */
[----:B------:R-:W0:Y:S01]  /*0490*/  LDC.64 R10, c[0x0][0x380] ;  /* 0x0000e000ff0a7b82 */ /* 0x000e220000000a00 */
[----:B------:R-:W-:Y:S01]  /*04a0*/  MOV R7, 0x1 ;  /* 0x0000000100077802 */ /* 0x000fe20000000f00 */
[----:B------:R-:W-:Y:S01]  /*04b0*/  IMAD.MOV.U32 R6, RZ, RZ, RZ ;  /* 0x000000ffff067224 */ /* 0x000fe200078e00ff */
[----:B------:R-:W-:Y:S01]  /*04c0*/  MOV R26, R0 ;  /* 0x00000000001a7202 */ /* 0x000fe20000000f00 */
[----:B------:R-:W-:Y:S01]  /*04d0*/  IMAD.MOV.U32 R27, RZ, RZ, R4 ;  /* 0x000000ffff1b7224 */ /* 0x000fe200078e0004 */
[----:B------:R-:W-:Y:S01]  /*04e0*/  MOV R24, R2 ;  /* 0x0000000200187202 */ /* 0x000fe20000000f00 */
[----:B------:R-:W-:-:S07]  /*04f0*/  IMAD.MOV.U32 R25, RZ, RZ, R5 ;  /* 0x000000ffff197224 */ /* 0x000fce00078e0005 */
.L_x_32:
[----:B------:R-:W-:Y:S01]  /*0500*/  IMAD.WIDE.U32 R12, R25, -0x71c71c71, RZ ;  /* 0x8e38e38f190c7825 */ /* 0x000fe200078e00ff */
[----:B------:R-:W-:Y:S03]  /*0510*/  BSSY.RECONVERGENT B1, `(.L_x_24) ;  /* 0x0000045000017945 */ /* 0x000fe60003800200 */
[----:B------:R-:W-:-:S04]  /*0520*/  IMAD.WIDE.U32 R18, R24, -0x71c71c71, RZ ;  /* 0x8e38e38f18127825 */ /* 0x000fc800078e00ff */
[----:B------:R-:W-:-:S04]  /*0530*/  IMAD.WIDE.U32 R12, P1, R24, -0x1c71c71d, R12 ;  /* 0xe38e38e3180c7825 */ /* 0x000fc8000782000c */
[----:B------:R-:W-:Y:S01]  /*0540*/  IMAD.WIDE.U32 R14, R25, 0x97b425f, RZ ;  /* 0x097b425f190e7825 */ /* 0x000fe200078e00ff */
[----:B------:R-:W-:-:S03]  /*0550*/  IADD3 RZ, P2, PT, R19, R12, RZ ;  /* 0x0000000c13ff7210 */ /* 0x000fc60007f5e0ff */
[----:B------:R-:W-:-:S04]  /*0560*/  IMAD.WIDE.U32 R16, R25, -0x55555555, RZ ;  /* 0xaaaaaaab19107825 */ /* 0x000fc800078e00ff */
[----:B------:R-:W-:-:S04]  /*0570*/  IMAD.WIDE.U32 R18, R24, 0x97b425f, RZ ;  /* 0x097b425f18127825 */ /* 0x000fc800078e00ff */
[----:B------:R-:W-:-:S04]  /*0580*/  IMAD.WIDE.U32 R14, P3, R24, -0x684bda13, R14 ;  /* 0x97b425ed180e7825 */ /* 0x000fc8000786000e */
[C---:B------:R-:W-:Y:S01]  /*0590*/  IMAD.WIDE.U32 R20, R24.reuse, -0x55555555, RZ ;  /* 0xaaaaaaab18147825 */ /* 0x040fe200078e00ff */
[----:B------:R-:W-:Y:S02]  /*05a0*/  IADD3 RZ, P4, PT, R19, R14, RZ ;  /* 0x0000000e13ff7210 */ /* 0x000fe40007f9e0ff */
[----:B------:R-:W-:Y:S01]  /*05b0*/  IADD3.X R23, PT, PT, RZ, RZ, RZ, P3, !PT ;  /* 0x000000ffff177210 */ /* 0x000fe20001ffe4ff */
[----:B------:R-:W-:Y:S01]  /*05c0*/  IMAD.WIDE.U32 R16, P5, R24, -0x55555556, R16 ;  /* 0xaaaaaaaa18107825 */ /* 0x000fe200078a0010 */
[----:B------:R-:W-:Y:S02]  /*05d0*/  ISETP.GT.U32.AND P0, PT, R20, 0x55555555, PT ;  /* 0x555555551400780c */ /* 0x000fe40003f04070 */
[----:B------:R-:W-:Y:S01]  /*05e0*/  MOV R20, R13 ;  /* 0x0000000d00147202 */ /* 0x000fe20000000f00 */
[----:B------:R-:W-:Y:S01]  /*05f0*/  IMAD.MOV.U32 R18, RZ, RZ, R17 ;  /* 0x000000ffff127224 */ /* 0x000fe200078e0011 */
[----:B------:R-:W-:Y:S01]  /*0600*/  IADD3 R12, P6, PT, R21, R16, RZ ;  /* 0x00000010150c7210 */ /* 0x000fe20007fde0ff */
[----:B------:R-:W-:Y:S01]  /*0610*/  IMAD.X R21, RZ, RZ, RZ, P1 ;  /* 0x000000ffff157224 */ /* 0x000fe200008e06ff */
[----:B------:R-:W-:Y:S01]  /*0620*/  IADD3.X R19, PT, PT, RZ, RZ, RZ, P5, !PT ;  /* 0x000000ffff137210 */ /* 0x000fe20002ffe4ff */
[----:B------:R-:W-:Y:S01]  /*0630*/  IMAD.MOV.U32 R22, RZ, RZ, R15 ;  /* 0x000000ffff167224 */ /* 0x000fe200078e000f */
[----:B------:R-:W-:Y:S01]  /*0640*/  ISETP.GT.U32.AND.EX P0, PT, R12, 0x55555555, PT, P0 ;  /* 0x555555550c00780c */ /* 0x000fe20003f04100 */
[----:B------:R-:W-:Y:S01]  /*0650*/  IMAD.WIDE.U32.X R20, R25, -0x1c71c71d, R20, P2 ;  /* 0xe38e38e319147825 */ /* 0x000fe200010e0414 */
[----:B------:R-:W-:-:S03]  /*0660*/  IADD3 R26, P2, PT, R26, -0x4, RZ ;  /* 0xfffffffc1a1a7810 */ /* 0x000fc60007f5e0ff */
[C---:B------:R-:W-:Y:S01]  /*0670*/  IMAD.WIDE.U32.X R18, R25.reuse, -0x55555556, R18, P6 ;  /* 0xaaaaaaaa19127825 */ /* 0x040fe200030e0412 */
[--C-:B------:R-:W-:Y:S02]  /*0680*/  SHF.R.U32.HI R15, RZ, 0x3, R21.reuse ;  /* 0x00000003ff0f7819 */ /* 0x100fe40000011615 */
[----:B------:R-:W-:Y:S01]  /*0690*/  SHF.R.U64 R14, R20, 0x3, R21 ;  /* 0x00000003140e7819 */ /* 0x000fe20000001215 */
[----:B------:R-:W-:Y:S01]  /*06a0*/  IMAD.WIDE.U32.X R22, R25, -0x684bda13, R22, P4 ;  /* 0x97b425ed19167825 */ /* 0x000fe200020e0416 */
[--C-:B------:R-:W-:Y:S02]  /*06b0*/  SHF.R.U32.HI R12, RZ, 0x1, R19.reuse ;  /* 0x00000001ff0c7819 */ /* 0x100fe40000011613 */
[----:B------:R-:W-:Y:S01]  /*06c0*/  SHF.R.U64 R16, R18, 0x1, R19 ;  /* 0x0000000112107819 */ /* 0x000fe20000001213 */
[----:B------:R-:W-:Y:S01]  /*06d0*/  IMAD R15, R15, -0x55555555, RZ ;  /* 0xaaaaaaab0f0f7824 */ /* 0x000fe200078e02ff */
[--C-:B------:R-:W-:Y:S01]  /*06e0*/  SHF.R.U32.HI R13, RZ, 0x4, R23.reuse ;  /* 0x00000004ff0d7819 */ /* 0x100fe20000011617 */
[----:B------:R-:W-:Y:S01]  /*06f0*/  IMAD R17, R12, -0x55555555, RZ ;  /* 0xaaaaaaab0c117824 */ /* 0x000fe200078e02ff */
[----:B------:R-:W-:Y:S01]  /*0700*/  SHF.R.U64 R12, R22, 0x4, R23 ;  /* 0x00000004160c7819 */ /* 0x000fe20000001217 */
[----:B------:R-:W-:Y:S01]  /*0710*/  IMAD R21, R14, -0x55555556, R15 ;  /* 0xaaaaaaaa0e157824 */ /* 0x000fe200078e020f */
[----:B------:R-:W-:Y:S01]  /*0720*/  IADD3.X R27, PT, PT, R27, -0x1, RZ, P2, !PT ;  /* 0xffffffff1b1b7810 */ /* 0x000fe200017fe4ff */
[----:B------:R-:W-:Y:S01]  /*0730*/  IMAD R13, R13, -0x55555555, RZ ;  /* 0xaaaaaaab0d0d7824 */ /* 0x000fe200078e02ff */
[----:B------:R-:W-:Y:S01]  /*0740*/  ISETP.NE.U32.AND P2, PT, R26, RZ, PT ;  /* 0x000000ff1a00720c */ /* 0x000fe20003f45070 */
[----:B------:R-:W-:-:S02]  /*0750*/  IMAD R19, R16, -0x55555556, R17 ;  /* 0xaaaaaaaa10137824 */ /* 0x000fc400078e0211 */
[----:B------:R-:W-:Y:S01]  /*0760*/  IMAD.WIDE.U32 R14, R14, -0x55555555, RZ ;  /* 0xaaaaaaab0e0e7825 */ /* 0x000fe200078e00ff */
[----:B------:R-:W-:-:S03]  /*0770*/  ISETP.NE.AND.EX P2, PT, R27, RZ, PT, P2 ;  /* 0x000000ff1b00720c */ /* 0x000fc60003f45320 */
[----:B------:R-:W-:Y:S01]  /*0780*/  IMAD R23, R12, -0x55555556, R13 ;  /* 0xaaaaaaaa0c177824 */ /* 0x000fe200078e020d */
[----:B------:R-:W-:Y:S01]  /*0790*/  ISETP.GT.U32.AND P3, PT, R14, 0x55555555, PT ;  /* 0x555555550e00780c */ /* 0x000fe20003f64070 */
[----:B------:R-:W-:-:S04]  /*07a0*/  IMAD.WIDE.U32 R16, R16, -0x55555555, RZ ;  /* 0xaaaaaaab10107825 */ /* 0x000fc800078e00ff */
[----:B------:R-:W-:Y:S01]  /*07b0*/  IMAD.WIDE.U32 R12, R12, -0x55555555, RZ ;  /* 0xaaaaaaab0c0c7825 */ /* 0x000fe200078e00ff */
[----:B------:R-:W-:Y:S02]  /*07c0*/  ISETP.GT.U32.AND P1, PT, R16, 0x55555555, PT ;  /* 0x555555551000780c */ /* 0x000fe40003f24070 */
[----:B------:R-:W-:Y:S01]  /*07d0*/  IADD3 R16, PT, PT, R17, R19, RZ ;  /* 0x0000001311107210 */ /* 0x000fe20007ffe0ff */
[----:B------:R-:W-:Y:S01]  /*07e0*/  IMAD.IADD R14, R15, 0x1, R21 ;  /* 0x000000010f0e7824 */ /* 0x000fe200078e0215 */
[----:B------:R-:W-:Y:S02]  /*07f0*/  ISETP.GT.U32.AND P4, PT, R12, 0x55555555, PT ;  /* 0x555555550c00780c */ /* 0x000fe40003f84070 */
[----:B------:R-:W-:Y:S02]  /*0800*/  IADD3 R12, PT, PT, R13, R23, RZ ;  /* 0x000000170d0c7210 */ /* 0x000fe40007ffe0ff */
[----:B------:R-:W-:Y:S02]  /*0810*/  ISETP.GT.U32.AND.EX P1, PT, R16, 0x55555555, PT, P1 ;  /* 0x555555551000780c */ /* 0x000fe40003f24110 */
[----:B------:R-:W-:-:S02]  /*0820*/  ISETP.GT.U32.AND.EX P3, PT, R14, 0x55555555, PT, P3 ;  /* 0x555555550e00780c */ /* 0x000fc40003f64130 */
[----:B------:R-:W-:Y:S01]  /*0830*/  ISETP.GT.U32.AND.EX P4, PT, R12, 0x55555555, PT, P4 ;  /* 0x555555550c00780c */ /* 0x000fe20003f84140 */
[----:B------:R-:W-:-:S12]  /*0840*/  @P0 BRA `(.L_x_25) ;  /* 0x0000000000440947 */ /* 0x000fd80003800000 */
[----:B------:R-:W-:-:S05]  /*0850*/  IADD3 R14, P0, PT, R2, R7, RZ ;  /* 0x00000007020e7210 */ /* 0x000fca0007f1e0ff */
[----:B------:R-:W-:Y:S02]  /*0860*/  IMAD.X R17, R5, 0x1, R6, P0 ;  /* 0x0000000105117824 */ /* 0x000fe400000e0606 */
[----:B0-----:R-:W-:-:S04]  /*0870*/  IMAD.WIDE.U32 R12, R14, 0x3, R10 ;  /* 0x000000030e0c7825 */ /* 0x001fc800078e000a */
[----:B------:R-:W-:-:S05]  /*0880*/  IMAD R15, R17, 0x3, RZ ;  /* 0x00000003110f7824 */ /* 0x000fca00078e02ff */
[----:B------:R-:W-:-:S05]  /*0890*/  IADD3 R13, PT, PT, R13, R15, RZ ;  /* 0x0000000f0d0d7210 */ /* 0x000fca0007ffe0ff */
[----:B------:R-:W2:Y:S02]  /*08a0*/  LDG.E.U8 R15, desc[UR4][R12.64] ;  /* 0x000000040c0f7981 */ /* 0x000ea4000c1e1100 */
[----:B--2---:R-:W-:-:S13]  /*08b0*/  ISETP.NE.AND P0, PT, R15, RZ, PT ;  /* 0x000000ff0f00720c */ /* 0x004fda0003f05270 */
[----:B------:R-:W-:Y:S05]  /*08c0*/  @!P0 BRA `(.L_x_25) ;  /* 0x0000000000248947 */ /* 0x000fea0003800000 */
[----:B------:R-:W-:-:S05]  /*08d0*/  IADD3 R15, P0, PT, R7, R14, RZ ;  /* 0x0000000e070f7210 */ /* 0x000fca0007f1e0ff */
[----:B------:R-:W-:Y:S02]  /*08e0*/  IMAD.X R16, R6, 0x1, R17, P0 ;  /* 0x0000000106107824 */ /* 0x000fe400000e0611 */
[----:B------:R-:W-:-:S04]  /*08f0*/  IMAD.WIDE.U32 R14, R15, 0x3, R10 ;  /* 0x000000030f0e7825 */ /* 0x000fc800078e000a */
[----:B------:R-:W-:Y:S02]  /*0900*/  IMAD R17, R16, 0x3, RZ ;  /* 0x0000000310117824 */ /* 0x000fe400078e02ff */
[----:B------:R-:W-:Y:S02]  /*0910*/  HFMA2 R16, -RZ, RZ, 0, 5.9604644775390625e-08 ;  /* 0x00000001ff107431 */ /* 0x000fe400000001ff */
[----:B------:R-:W-:-:S05]  /*0920*/  IMAD.IADD R15, R15, 0x1, R17 ;  /* 0x000000010f0f7824 */ /* 0x000fca00078e0211 */
[----:B------:R1:W-:Y:S04]  /*0930*/  STG.E.U8 desc[UR4][R14.64], R16 ;  /* 0x000000100e007986 */ /* 0x0003e8000c101104 */
[----:B------:R1:W-:Y:S04]  /*0940*/  STG.E.U8 desc[UR4][R8.64+0x1], R16 ;  /* 0x0000011008007986 */ /* 0x0003e8000c101104 */
[----:B------:R1:W-:Y:S02]  /*0950*/  STG.E.U8 desc[UR4][R12.64+0x2], R16 ;  /* 0x000002100c007986 */ /* 0x0003e4000c101104 */
.L_x_25:
[----:B------:R-:W-:Y:S05]  /*0960*/  BSYNC.RECONVERGENT B1 ;  /* 0x0000000000017941 */ /* 0x000fea0003800200 */
.L_x_24:
[----:B------:R-:W-:Y:S04]  /*0970*/  BSSY.RECONVERGENT B1, `(.L_x_26) ;  /* 0x0000017000017945 */ /* 0x000fe80003800200 */
[----:B------:R-:W-:Y:S05]  /*0980*/  @P1 BRA `(.L_x_27) ;  /* 0x0000000000541947 */ /* 0x000fea0003800000 */
[----:B-1----:R-:W-:Y:S01]  /*0990*/  MOV R12, R2 ;  /* 0x00000002000c7202 */ /* 0x002fe20000000f00 */
[----:B------:R-:W-:Y:S02]  /*09a0*/  IMAD.MOV.U32 R13, RZ, RZ, R5 ;  /* 0x000000ffff0d7224 */ /* 0x000fe400078e0005 */
[----:B------:R-:W-:Y:S02]  /*09b0*/  IMAD R17, R6, 0x3, RZ ;  /* 0x0000000306117824 */ /* 0x000fe400078e02ff */
[----:B------:R-:W-:-:S05]  /*09c0*/  IMAD.WIDE.U32 R14, R7, 0x3, R12 ;  /* 0x00000003070e7825 */ /* 0x000fca00078e000c */
[----:B------:R-:W-:Y:S01]  /*09d0*/  IADD3 R21, PT, PT, R15, R17, RZ ;  /* 0x000000110f157210 */ /* 0x000fe20007ffe0ff */
[----:B0-----:R-:W-:-:S04]  /*09e0*/  IMAD.WIDE.U32 R12, R14, 0x3, R10 ;  /* 0x000000030e0c7825 */ /* 0x001fc800078e000a */
[----:B------:R-:W-:-:S04]  /*09f0*/  IMAD R19, R21, 0x3, RZ ;  /* 0x0000000315137824 */ /* 0x000fc800078e02ff */
[----:B------:R-:W-:-:S05]  /*0a00*/  IMAD.IADD R13, R13, 0x1, R19 ;  /* 0x000000010d0d7824 */ /* 0x000fca00078e0213 */
[----:B------:R-:W2:Y:S02]  /*0a10*/  LDG.E.U8 R16, desc[UR4][R12.64] ;  /* 0x000000040c107981 */ /* 0x000ea4000c1e1100 */
[----:B--2---:R-:W-:-:S13]  /*0a20*/  ISETP.NE.AND P0, PT, R16, RZ, PT ;  /* 0x000000ff1000720c */ /* 0x004fda0003f05270 */
[----:B------:R-:W-:Y:S05]  /*0a30*/  @!P0 BRA `(.L_x_27) ;  /* 0x0000000000288947 */ /* 0x000fea0003800000 */
[----:B------:R-:W-:Y:S01]  /*0a40*/  MOV R15, R21 ;  /* 0x00000015000f7202 */ /* 0x000fe20000000f00 */
[----:B------:R-:W-:Y:S02]  /*0a50*/  HFMA2 R16, -RZ, RZ, 0, 5.9604644775390625e-08 ;  /* 0x00000001ff107431 */ /* 0x000fe400000001ff */
[----:B------:R-:W-:-:S04]  /*0a60*/  IMAD.WIDE.U32 R14, R7, 0x3, R14 ;  /* 0x00000003070e7825 */ /* 0x000fc800078e000e */
[----:B------:R-:W-:Y:S02]  /*0a70*/  IMAD.IADD R17, R17, 0x1, R15 ;  /* 0x0000000111117824 */ /* 0x000fe400078e020f */
[----:B------:R-:W-:-:S04]  /*0a80*/  IMAD.WIDE.U32 R14, R14, 0x3, R10 ;  /* 0x000000030e0e7825 */ /* 0x000fc800078e000a */
[----:B------:R-:W-:-:S04]  /*0a90*/  IMAD R17, R17, 0x3, RZ ;  /* 0x0000000311117824 */ /* 0x000fc800078e02ff */
[----:B------:R-:W-:-:S05]  /*0aa0*/  IMAD.IADD R15, R15, 0x1, R17 ;  /* 0x000000010f0f7824 */ /* 0x000fca00078e0211 */
[----:B------:R2:W-:Y:S04]  /*0ab0*/  STG.E.U8 desc[UR4][R14.64], R16 ;  /* 0x000000100e007986 */ /* 0x0005e8000c101104 */
[----:B------:R2:W-:Y:S04]  /*0ac0*/  STG.E.U8 desc[UR4][R8.64+0x1], R16 ;  /* 0x0000011008007986 */ /* 0x0005e8000c101104 */
[----:B------:R2:W-:Y:S02]  /*0ad0*/  STG.E.U8 desc[UR4][R12.64+0x2], R16 ;  /* 0x000002100c007986 */ /* 0x0005e4000c101104 */
.L_x_27:
[----:B------:R-:W-:Y:S05]  /*0ae0*/  BSYNC.RECONVERGENT B1 ;  /* 0x0000000000017941 */ /* 0x000fea0003800200 */
.L_x_26:
[----:B------:R-:W-:Y:S04]  /*0af0*/  BSSY.RECONVERGENT B1, `(.L_x_28) ;  /* 0x0000017000017945 */ /* 0x000fe80003800200 */
[----:B------:R-:W-:Y:S05]  /*0b00*/  @P3 BRA `(.L_x_29) ;  /* 0x0000000000543947 */ /* 0x000fea0003800000 */
[----:B-12---:R-:W-:Y:S01]  /*0b10*/  MOV R12, R2 ;  /* 0x00000002000c7202 */ /* 0x006fe20000000f00 */
[----:B------:R-:W-:Y:S02]  /*0b20*/  IMAD.MOV.U32 R13, RZ, RZ, R5 ;  /* 0x000000ffff0d7224 */ /* 0x000fe400078e0005 */
[----:B------:R-:W-:Y:S02]  /*0b30*/  IMAD R17, R6, 0x9, RZ ;  /* 0x0000000906117824 */ /* 0x000fe400078e02ff */
[----:B------:R-:W-:-:S05]  /*0b40*/  IMAD.WIDE.U32 R14, R7, 0x9, R12 ;  /* 0x00000009070e7825 */ /* 0x000fca00078e000c */
[----:B------:R-:W-:Y:S01]  /*0b50*/  IADD3 R21, PT, PT, R15, R17, RZ ;  /* 0x000000110f157210 */ /* 0x000fe20007ffe0ff */
[----:B0-----:R-:W-:-:S04]  /*0b60*/  IMAD.WIDE.U32 R12, R14, 0x3, R10 ;  /* 0x000000030e0c7825 */ /* 0x001fc800078e000a */
[----:B------:R-:W-:-:S05]  /*0b70*/  IMAD R19, R21, 0x3, RZ ;  /* 0x0000000315137824 */ /* 0x000fca00078e02ff */
[----:B------:R-:W-:-:S05]  /*0b80*/  IADD3 R13, PT, PT, R13, R19, RZ ;  /* 0x000000130d0d7210 */ /* 0x000fca0007ffe0ff */
[----:B------:R-:W2:Y:S02]  /*0b90*/  LDG.E.U8 R16, desc[UR4][R12.64] ;  /* 0x000000040c107981 */ /* 0x000ea4000c1e1100 */
[----:B--2---:R-:W-:-:S13]  /*0ba0*/  ISETP.NE.AND P0, PT, R16, RZ, PT ;  /* 0x000000ff1000720c */ /* 0x004fda0003f05270 */
[----:B------:R-:W-:Y:S05]  /*0bb0*/  @!P0 BRA `(.L_x_29) ;  /* 0x0000000000288947 */ /* 0x000fea0003800000 */
[----:B------:R-:W-:Y:S02]  /*0bc0*/  IMAD.MOV.U32 R15, RZ, RZ, R21 ;  /* 0x000000ffff0f7224 */ /* 0x000fe400078e0015 */
[----:B------:R-:W-:Y:S02]  /*0bd0*/  HFMA2 R16, -RZ, RZ, 0, 5.9604644775390625e-08 ;  /* 0x00000001ff107431 */ /* 0x000fe400000001ff */
[----:B------:R-:W-:-:S05]  /*0be0*/  IMAD.WIDE.U32 R14, R7, 0x9, R14 ;  /* 0x00000009070e7825 */ /* 0x000fca00078e000e */
[----:B------:R-:W-:Y:S01]  /*0bf0*/  IADD3 R17, PT, PT, R17, R15, RZ ;  /* 0x0000000f11117210 */ /* 0x000fe20007ffe0ff */
[----:B------:R-:W-:-:S04]  /*0c00*/  IMAD.WIDE.U32 R14, R14, 0x3, R10 ;  /* 0x000000030e0e7825 */ /* 0x000fc800078e000a */
[----:B------:R-:W-:-:S04]  /*0c10*/  IMAD R17, R17, 0x3, RZ ;  /* 0x0000000311117824 */ /* 0x000fc800078e02ff */
[----:B------:R-:W-:-:S05]  /*0c20*/  IMAD.IADD R15, R15, 0x1, R17 ;  /* 0x000000010f0f7824 */ /* 0x000fca00078e0211 */
[----:B------:R3:W-:Y:S04]  /*0c30*/  STG.E.U8 desc[UR4][R14.64], R16 ;  /* 0x000000100e007986 */ /* 0x0007e8000c101104 */
[----:B------:R3:W-:Y:S04]  /*0c40*/  STG.E.U8 desc[UR4][R8.64+0x1], R16 ;  /* 0x0000011008007986 */ /* 0x0007e8000c101104 */
[----:B------:R3:W-:Y:S02]  /*0c50*/  STG.E.U8 desc[UR4][R12.64+0x2], R16 ;  /* 0x000002100c007986 */ /* 0x0007e4000c101104 */
.L_x_29:
[----:B------:R-:W-:Y:S05]  /*0c60*/  BSYNC.RECONVERGENT B1 ;  /* 0x0000000000017941 */ /* 0x000fea0003800200 */
.L_x_28:
[----:B------:R-:W-:Y:S04]  /*0c70*/  BSSY.RECONVERGENT B1, `(.L_x_30) ;  /* 0x0000017000017945 */ /* 0x000fe80003800200 */
[----:B------:R-:W-:Y:S05]  /*0c80*/  @P4 BRA `(.L_x_31) ;  /* 0x0000000000544947 */ /* 0x000fea0003800000 */
[----:B-123--:R-:W-:Y:S01]  /*0c90*/  MOV R12, R2 ;  /* 0x00000002000c7202 */ /* 0x00efe20000000f00 */
[----:B------:R-:W-:Y:S01]  /*0ca0*/  IMAD R17, R6, 0x1b, RZ ;  /* 0x0000001b06117824 */ /* 0x000fe200078e02ff */
[----:B------:R-:W-:-:S03]  /*0cb0*/  MOV R13, R5 ;  /* 0x00000005000d7202 */ /* 0x000fc60000000f00 */
[----:B------:R-:W-:-:S04]  /*0cc0*/  IMAD.WIDE.U32 R14, R7, 0x1b, R12 ;  /* 0x0000001b070e7825 */ /* 0x000fc800078e000c */
[----:B------:R-:W-:Y:S02]  /*0cd0*/  IMAD.IADD R21, R15, 0x1, R17 ;  /* 0x000000010f157824 */ /* 0x000fe400078e0211 */
[----:B0-----:R-:W-:-:S04]  /*0ce0*/  IMAD.WIDE.U32 R12, R14, 0x3, R10 ;  /* 0x000000030e0c7825 */ /* 0x001fc800078e000a */
[----:B------:R-:W-:-:S05]  /*0cf0*/  IMAD R19, R21, 0x3, RZ ;  /* 0x0000000315137824 */ /* 0x000fca00078e02ff */
[----:B------:R-:W-:-:S05]  /*0d00*/  IADD3 R13, PT, PT, R13, R19, RZ ;  /* 0x000000130d0d7210 */ /* 0x000fca0007ffe0ff */
        /* <DEDUP_REMOVED lines=8> */
[----:B------:R-:W-:-:S05]  /*0d90*/  IMAD R17, R17, 0x3, RZ ;  /* 0x0000000311117824 */ /* 0x000fca00078e02ff */
[----:B------:R-:W-:-:S05]  /*0da0*/  IADD3 R15, PT, PT, R15, R17, RZ ;  /* 0x000000110f0f7210 */ /* 0x000fca0007ffe0ff */
[----:B------:R4:W-:Y:S04]  /*0db0*/  STG.E.U8 desc[UR4][R14.64], R16 ;  /* 0x000000100e007986 */ /* 0x0009e8000c101104 */
[----:B------:R4:W-:Y:S04]  /*0dc0*/  STG.E.U8 desc[UR4][R8.64+0x1], R16 ;  /* 0x0000011008007986 */ /* 0x0009e8000c101104 */
[----:B------:R4:W-:Y:S02]  /*0dd0*/  STG.E.U8 desc[UR4][R12.64+0x2], R16 ;  /* 0x000002100c007986 */ /* 0x0009e4000c101104 */
.L_x_31:
[----:B------:R-:W-:Y:S05]  /*0de0*/  BSYNC.RECONVERGENT B1 ;  /* 0x0000000000017941 */ /* 0x000fea0003800200 */
.L_x_30:
[----:B-1234-:R-:W-:-:S04]  /*0df0*/  IMAD.WIDE.U32 R14, R25, 0x6e9e0653, RZ ;  /* 0x6e9e0653190e7825 */ /* 0x01efc800078e00ff */
[----:B------:R-:W-:-:S04]  /*0e00*/  IMAD.WIDE.U32 R16, R24, 0x6e9e0653, RZ ;  /* 0x6e9e065318107825 */ /* 0x000fc800078e00ff */
[----:B------:R-:W-:-:S04]  /*0e10*/  IMAD.WIDE.U32 R14, P0, R24, -0x6b74f033, R14 ;  /* 0x948b0fcd180e7825 */ /* 0x000fc8000780000e */
[----:B------:R-:W-:Y:S01]  /*0e20*/  IMAD.X R13, RZ, RZ, RZ, P0 ;  /* 0x000000ffff0d7224 */ /* 0x000fe200000e06ff */
[----:B------:R-:W-:Y:S01]  /*0e30*/  IADD3 RZ, P0, PT, R17, R14, RZ ;  /* 0x0000000e11ff7210 */ /* 0x000fe20007f1e0ff */
[----:B------:R-:W-:Y:S01]  /*0e40*/  IMAD R19, R6, 0x51, RZ ;  /* 0x0000005106137824 */ /* 0x000fe200078e02ff */
[----:B------:R-:W-:-:S05]  /*0e50*/  MOV R12, R15 ;  /* 0x0000000f000c7202 */ /* 0x000fca0000000f00 */
[----:B------:R-:W-:-:S03]  /*0e60*/  IMAD.WIDE.U32.X R12, R25, -0x6b74f033, R12, P0 ;  /* 0x948b0fcd190c7825 */ /* 0x000fc600000e040c */
[----:B------:R-:W-:-:S04]  /*0e70*/  IADD3 R15, P0, PT, R24, -R12, RZ ;  /* 0x8000000c180f7210 */ /* 0x000fc80007f1e0ff */
[----:B------:R-:W-:-:S04]  /*0e80*/  IADD3.X R14, PT, PT, R25, ~R13, RZ, P0, !PT ;  /* 0x8000000d190e7210 */ /* 0x000fc800007fe4ff */
[--C-:B------:R-:W-:Y:S02]  /*0e90*/  SHF.R.U64 R15, R15, 0x1, R14.reuse ;  /* 0x000000010f0f7819 */ /* 0x100fe4000000120e */
[----:B------:R-:W-:Y:S02]  /*0ea0*/  SHF.R.U32.HI R17, RZ, 0x1, R14 ;  /* 0x00000001ff117819 */ /* 0x000fe4000001160e */
[----:B------:R-:W-:Y:S01]  /*0eb0*/  IADD3 R24, P0, PT, R15, R12, RZ ;  /* 0x0000000c0f187210 */ /* 0x000fe20007f1e0ff */
[----:B------:R-:W-:-:S04]  /*0ec0*/  IMAD.WIDE.U32 R14, R7, 0x51, RZ ;  /* 0x00000051070e7825 */ /* 0x000fc800078e00ff */
[----:B------:R-:W-:Y:S01]  /*0ed0*/  IMAD.X R13, R17, 0x1, R13, P0 ;  /* 0x00000001110d7824 */ /* 0x000fe200000e060d */
[----:B------:R-:W-:Y:S02]  /*0ee0*/  IADD3 R6, PT, PT, R15, R19, RZ ;  /* 0x000000130f067210 */ /* 0x000fe40007ffe0ff */
[----:B------:R-:W-:Y:S02]  /*0ef0*/  MOV R7, R14 ;  /* 0x0000000e00077202 */ /* 0x000fe40000000f00 */
[--C-:B------:R-:W-:Y:S02]  /*0f00*/  SHF.R.U64 R24, R24, 0x6, R13.reuse ;  /* 0x0000000618187819 */ /* 0x100fe4000000120d */
[----:B------:R-:W-:Y:S01]  /*0f10*/  SHF.R.U32.HI R25, RZ, 0x6, R13 ;  /* 0x00000006ff197819 */ /* 0x000fe2000001160d */
[----:B------:R-:W-:Y:S06]  /*0f20*/  @P2 BRA `(.L_x_32) ;  /* 0xfffffff400742947 */ /* 0x000fec000383ffff */
.L_x_23:
[----:B------:R-:W-:-:S13]  /*0f30*/  ISETP.NE.AND P0, PT, R3, RZ, PT ;  /* 0x000000ff0300720c */ /* 0x000fda0003f05270 */
[----:B------:R-:W-:Y:S05]  /*0f40*/  @!P0 BRA `(.L_x_19) ;  /* 0x0000000400a08947 */ /* 0x000fea0003800000 */
[----:B0-----:R-:W-:Y:S01]  /*0f50*/  IMAD.WIDE.U32 R10, R25, -0x55555555, RZ ;  /* 0xaaaaaaab190a7825 */ /* 0x001fe200078e00ff */
[----:B------:R-:W-:Y:S01]  /*0f60*/  BSSY.RECONVERGENT B1, `(.L_x_33) ;  /* 0x000001a000017945 */ /* 0x000fe20003800200 */
[----:B------:R-:W-:Y:S02]  /*0f70*/  ISETP.NE.AND P3, PT, R3, 0x1, PT ;  /* 0x000000010300780c */ /* 0x000fe40003f65270 */
[----:B------:R-:W-:-:S04]  /*0f80*/  IMAD.WIDE.U32 R12, R24, -0x55555555, RZ ;  /* 0xaaaaaaab180c7825 */ /* 0x000fc800078e00ff */
[----:B------:R-:W-:Y:S01]  /*0f90*/  IMAD.WIDE.U32 R10, P1, R24, -0x55555556, R10 ;  /* 0xaaaaaaaa180a7825 */ /* 0x000fe2000782000a */
[----:B------:R-:W-:Y:S02]  /*0fa0*/  ISETP.GT.U32.AND P0, PT, R12, 0x55555555, PT ;  /* 0x555555550c00780c */ /* 0x000fe40003f04070 */
[----:B------:R-:W-:-:S04]  /*0fb0*/  IADD3 R12, P2, PT, R13, R10, RZ ;  /* 0x0000000a0d0c7210 */ /* 0x000fc80007f5e0ff */
[----:B------:R-:W-:-:S13]  /*0fc0*/  ISETP.GT.U32.AND.EX P0, PT, R12, 0x55555555, PT, P0 ;  /* 0x555555550c00780c */ /* 0x000fda0003f04100 */
[----:B------:R-:W-:Y:S05]  /*0fd0*/  @P0 BRA `(.L_x_34) ;  /* 0x0000000000480947 */ /* 0x000fea0003800000 */
[----:B------:R-:W0:Y:S01]  /*0fe0*/  LDC.64 R14, c[0x0][0x380] ;  /* 0x0000e000ff0e7b82 */ /* 0x000e220000000a00 */
[----:B------:R-:W-:-:S05]  /*0ff0*/  IADD3 R16, P0, PT, R2, R7, RZ ;  /* 0x0000000702107210 */ /* 0x000fca0007f1e0ff */
[----:B------:R-:W-:-:S04]  /*1000*/  IMAD.X R19, R5, 0x1, R6, P0 ;  /* 0x0000000105137824 */ /* 0x000fc800000e0606 */
[----:B------:R-:W-:Y:S02]  /*1010*/  IMAD R17, R19, 0x3, RZ ;  /* 0x0000000313117824 */ /* 0x000fe400078e02ff */
[----:B0-----:R-:W-:-:S05]  /*1020*/  IMAD.WIDE.U32 R12, R16, 0x3, R14 ;  /* 0x00000003100c7825 */ /* 0x001fca00078e000e */
[----:B------:R-:W-:-:S05]  /*1030*/  IADD3 R13, PT, PT, R13, R17, RZ ;  /* 0x000000110d0d7210 */ /* 0x000fca0007ffe0ff */
[----:B------:R-:W2:Y:S02]  /*1040*/  LDG.E.U8 R17, desc[UR4][R12.64] ;  /* 0x000000040c117981 */ /* 0x000ea4000c1e1100 */
[----:B--2---:R-:W-:-:S13]  /*1050*/  ISETP.NE.AND P0, PT, R17, RZ, PT ;  /* 0x000000ff1100720c */ /* 0x004fda0003f05270 */
[----:B------:R-:W-:Y:S05]  /*1060*/  @!P0 BRA `(.L_x_34) ;  /* 0x0000000000248947 */ /* 0x000fea0003800000 */
[----:B------:R-:W-:-:S04]  /*1070*/  IADD3 R17, P0, PT, R7, R16, RZ ;  /* 0x0000001007117210 */ /* 0x000fc80007f1e0ff */
[----:B------:R-:W-:Y:S01]  /*1080*/  IADD3.X R16, PT, PT, R6, R19, RZ, P0, !PT ;  /* 0x0000001306107210 */ /* 0x000fe200007fe4ff */
[----:B------:R-:W-:-:S04]  /*1090*/  IMAD.WIDE.U32 R14, R17, 0x3, R14 ;  /* 0x00000003110e7825 */ /* 0x000fc800078e000e */
[----:B------:R-:W-:Y:S02]  /*10a0*/  IMAD R17, R16, 0x3, RZ ;  /* 0x0000000310117824 */ /* 0x000fe400078e02ff */
[----:B------:R-:W-:-:S03]  /*10b0*/  IMAD.MOV.U32 R16, RZ, RZ, 0x1 ;  /* 0x00000001ff107424 */ /* 0x000fc600078e00ff */
[----:B------:R-:W-:-:S05]  /*10c0*/  IADD3 R15, PT, PT, R15, R17, RZ ;  /* 0x000000110f0f7210 */ /* 0x000fca0007ffe0ff */
[----:B------:R0:W-:Y:S04]  /*10d0*/  STG.E.U8 desc[UR4][R14.64], R16 ;  /* 0x000000100e007986 */ /* 0x0001e8000c101104 */
[----:B------:R0:W-:Y:S04]  /*10e0*/  STG.E.U8 desc[UR4][R8.64+0x1], R16 ;  /* 0x0000011008007986 */ /* 0x0001e8000c101104 */
[----:B------:R0:W-:Y:S02]  /*10f0*/  STG.E.U8 desc[UR4][R12.64+0x2], R16 ;  /* 0x000002100c007986 */ /* 0x0001e4000c101104 */
.L_x_34:
[----:B------:R-:W-:Y:S05]  /*1100*/  BSYNC.RECONVERGENT B1 ;  /* 0x0000000000017941 */ /* 0x000fea0003800200 */
.L_x_33:
[----:B------:R-:W-:Y:S05]  /*1110*/  @!P3 BRA `(.L_x_19) ;  /* 0x00000004002cb947 */ /* 0x000fea0003800000 */
[----:B0-----:R-:W-:Y:S01]  /*1120*/  IMAD.WIDE.U32 R12, R25, -0x71c71c71, RZ ;  /* 0x8e38e38f190c7825 */ /* 0x001fe200078e00ff */
[----:B------:R-:W-:Y:S03]  /*1130*/  BSSY.RECONVERGENT B1, `(.L_x_35) ;  /* 0x0000032000017945 */ /* 0x000fe60003800200 */
[----:B------:R-:W-:Y:S01]  /*1140*/  IMAD.WIDE.U32 R14, R24, -0x71c71c71, RZ ;  /* 0x8e38e38f180e7825 */ /* 0x000fe200078e00ff */
[----:B------:R-:W-:-:S03]  /*1150*/  MOV R14, R11 ;  /* 0x0000000b000e7202 */ /* 0x000fc60000000f00 */
[----:B------:R-:W-:-:S05]  /*1160*/  IMAD.WIDE.U32 R12, P0, R24, -0x1c71c71d, R12 ;  /* 0xe38e38e3180c7825 */ /* 0x000fca000780000c */
[----:B------:R-:W-:Y:S02]  /*1170*/  IADD3.X R17, PT, PT, RZ, RZ, RZ, P0, !PT ;  /* 0x000000ffff117210 */ /* 0x000fe400007fe4ff */
[----:B------:R-:W-:Y:S01]  /*1180*/  IADD3 RZ, P0, PT, R15, R12, RZ ;  /* 0x0000000c0fff7210 */ /* 0x000fe20007f1e0ff */
[----:B------:R-:W-:Y:S01]  /*1190*/  IMAD.X R15, RZ, RZ, RZ, P1 ;  /* 0x000000ffff0f7224 */ /* 0x000fe200008e06ff */
[----:B------:R-:W-:Y:S01]  /*11a0*/  MOV R16, R13 ;  /* 0x0000000d00107202 */ /* 0x000fe20000000f00 */
[----:B------:R-:W-:-:S04]  /*11b0*/  IMAD.WIDE.U32.X R10, R25, -0x55555556, R14, P2 ;  /* 0xaaaaaaaa190a7825 */ /* 0x000fc800010e040e */
[----:B------:R-:W-:Y:S01]  /*11c0*/  IMAD.WIDE.U32.X R12, R25, -0x1c71c71d, R16, P0 ;  /* 0xe38e38e3190c7825 */ /* 0x000fe200000e0410 */
[----:B------:R-:W-:-:S04]  /*11d0*/  SHF.R.U32.HI R15, RZ, 0x1, R11 ;  /* 0x00000001ff0f7819 */ /* 0x000fc8000001160b */
[--C-:B------:R-:W-:Y:S01]  /*11e0*/  SHF.R.U32.HI R14, RZ, 0x3, R13.reuse ;  /* 0x00000003ff0e7819 */ /* 0x100fe2000001160d */
[----:B------:R-:W-:Y:S01]  /*11f0*/  IMAD R15, R15, -0x55555555, RZ ;  /* 0xaaaaaaab0f0f7824 */ /* 0x000fe200078e02ff */
[----:B------:R-:W-:-:S03]  /*1200*/  SHF.R.U64 R12, R12, 0x3, R13 ;  /* 0x000000030c0c7819 */ /* 0x000fc6000000120d */
[----:B------:R-:W-:Y:S01]  /*1210*/  IMAD R13, R14, -0x55555555, RZ ;  /* 0xaaaaaaab0e0d7824 */ /* 0x000fe200078e02ff */
[----:B------:R-:W-:Y:S01]  /*1220*/  SHF.R.U64 R14, R10, 0x1, R11 ;  /* 0x000000010a0e7819 */ /* 0x000fe2000000120b */
[----:B------:R-:W-:-:S04]  /*1230*/  IMAD.WIDE.U32 R10, R12, -0x55555555, RZ ;  /* 0xaaaaaaab0c0a7825 */ /* 0x000fc800078e00ff */
[----:B------:R-:W-:Y:S01]  /*1240*/  IMAD R17, R12, -0x55555556, R13 ;  /* 0xaaaaaaaa0c117824 */ /* 0x000fe200078e020d */
[----:B------:R-:W-:Y:S01]  /*1250*/  ISETP.GT.U32.AND P1, PT, R10, 0x55555555, PT ;  /* 0x555555550a00780c */ /* 0x000fe20003f24070 */
[----:B------:R-:W-:-:S04]  /*1260*/  IMAD.WIDE.U32 R12, R14, -0x55555555, RZ ;  /* 0xaaaaaaab0e0c7825 */ /* 0x000fc800078e00ff */
[----:B------:R-:W-:Y:S01]  /*1270*/  IMAD R15, R14, -0x55555556, R15 ;  /* 0xaaaaaaaa0e0f7824 */ /* 0x000fe200078e020f */
[----:B------:R-:W-:Y:S01]  /*1280*/  ISETP.GT.U32.AND P0, PT, R12, 0x55555555, PT ;  /* 0x555555550c00780c */ /* 0x000fe20003f04070 */
[----:B------:R-:W-:-:S03]  /*1290*/  IMAD.IADD R10, R11, 0x1, R17 ;  /* 0x000000010b0a7824 */ /* 0x000fc600078e0211 */
[----:B------:R-:W-:Y:S02]  /*12a0*/  IADD3 R12, PT, PT, R13, R15, RZ ;  /* 0x0000000f0d0c7210 */ /* 0x000fe40007ffe0ff */
[----:B------:R-:W-:Y:S02]  /*12b0*/  ISETP.GT.U32.AND.EX P1, PT, R10, 0x55555555, PT, P1 ;  /* 0x555555550a00780c */ /* 0x000fe40003f24110 */
[----:B------:R-:W-:Y:S02]  /*12c0*/  ISETP.GT.U32.AND.EX P0, PT, R12, 0x55555555, PT, P0 ;  /* 0x555555550c00780c */ /* 0x000fe40003f04100 */
[----:B------:R-:W-:-:S11]  /*12d0*/  ISETP.EQ.OR P1, PT, R3, 0x2, P1 ;  /* 0x000000020300780c */ /* 0x000fd60000f22670 */
[----:B------:R-:W-:Y:S05]  /*12e0*/  @P0 BRA `(.L_x_36) ;  /* 0x0000000000580947 */ /* 0x000fea0003800000 */
[----:B------:R-:W0:Y:S01]  /*12f0*/  LDC.64 R12, c[0x0][0x380] ;  /* 0x0000e000ff0c7b82 */ /* 0x000e220000000a00 */
[----:B------:R-:W-:Y:S01]  /*1300*/  MOV R10, R2 ;  /* 0x00000002000a7202 */ /* 0x000fe20000000f00 */
[----:B------:R-:W-:Y:S02]  /*1310*/  IMAD.MOV.U32 R11, RZ, RZ, R5 ;  /* 0x000000ffff0b7224 */ /* 0x000fe400078e0005 */
[----:B------:R-:W-:Y:S02]  /*1320*/  IMAD R17, R6, 0x3, RZ ;  /* 0x0000000306117824 */ /* 0x000fe400078e02ff */
[----:B------:R-:W-:-:S05]  /*1330*/  IMAD.WIDE.U32 R14, R7, 0x3, R10 ;  /* 0x00000003070e7825 */ /* 0x000fca00078e000a */
[----:B------:R-:W-:-:S05]  /*1340*/  IADD3 R21, PT, PT, R15, R17, RZ ;  /* 0x000000110f157210 */ /* 0x000fca0007ffe0ff */
[----:B------:R-:W-:Y:S02]  /*1350*/  IMAD R19, R21, 0x3, RZ ;  /* 0x0000000315137824 */ /* 0x000fe400078e02ff */
[----:B0-----:R-:W-:-:S05]  /*1360*/  IMAD.WIDE.U32 R10, R14, 0x3, R12 ;  /* 0x000000030e0a7825 */ /* 0x001fca00078e000c */
[----:B------:R-:W-:-:S05]  /*1370*/  IADD3 R11, PT, PT, R11, R19, RZ ;  /* 0x000000130b0b7210 */ /* 0x000fca0007ffe0ff */
[----:B------:R-:W2:Y:S02]  /*1380*/  LDG.E.U8 R16, desc[UR4][R10.64] ;  /* 0x000000040a107981 */ /* 0x000ea4000c1e1100 */
[----:B--2---:R-:W-:-:S13]  /*1390*/  ISETP.NE.AND P0, PT, R16, RZ, PT ;  /* 0x000000ff1000720c */ /* 0x004fda0003f05270 */
[----:B------:R-:W-:Y:S05]  /*13a0*/  @!P0 BRA `(.L_x_36) ;  /* 0x0000000000288947 */ /* 0x000fea0003800000 */
[----:B------:R-:W-:Y:S02]  /*13b0*/  IMAD.MOV.U32 R15, RZ, RZ, R21 ;  /* 0x000000ffff0f7224 */ /* 0x000fe400078e0015 */
[----:B------:R-:W-:-:S05]  /*13c0*/  IMAD.WIDE.U32 R14, R7, 0x3, R14 ;  /* 0x00000003070e7825 */ /* 0x000fca00078e000e */
[----:B------:R-:W-:Y:S01]  /*13d0*/  IADD3 R15, PT, PT, R17, R15, RZ ;  /* 0x0000000f110f7210 */ /* 0x000fe20007ffe0ff */
[----:B------:R-:W-:-:S04]  /*13e0*/  IMAD.WIDE.U32 R12, R14, 0x3, R12 ;  /* 0x000000030e0c7825 */ /* 0x000fc800078e000c */
[----:B------:R-:W-:Y:S02]  /*13f0*/  HFMA2 R14, -RZ, RZ, 0, 5.9604644775390625e-08 ;  /* 0x00000001ff0e7431 */ /* 0x000fe400000001ff */
[----:B------:R-:W-:-:S04]  /*1400*/  IMAD R15, R15, 0x3, RZ ;  /* 0x000000030f0f7824 */ /* 0x000fc800078e02ff */
[----:B------:R-:W-:-:S05]  /*1410*/  IMAD.IADD R13, R13, 0x1, R15 ;  /* 0x000000010d0d7824 */ /* 0x000fca00078e020f */
[----:B------:R0:W-:Y:S04]  /*1420*/  STG.E.U8 desc[UR4][R12.64], R14 ;  /* 0x0000000e0c007986 */ /* 0x0001e8000c101104 */
[----:B------:R0:W-:Y:S04]  /*1430*/  STG.E.U8 desc[UR4][R8.64+0x1], R14 ;  /* 0x0000010e08007986 */ /* 0x0001e8000c101104 */
[----:B------:R0:W-:Y:S02]  /*1440*/  STG.E.U8 desc[UR4][R10.64+0x2], R14 ;  /* 0x0000020e0a007986 */ /* 0x0001e4000c101104 */
.L_x_36:
[----:B------:R-:W-:Y:S05]  /*1450*/  BSYNC.RECONVERGENT B1 ;  /* 0x0000000000017941 */ /* 0x000fea0003800200 */
.L_x_35:
[----:B------:R-:W-:Y:S05]  /*1460*/  @P1 BRA `(.L_x_19) ;  /* 0x0000000000581947 */ /* 0x000fea0003800000 */
[----:B0-----:R-:W0:Y:S01]  /*1470*/  LDC.64 R10, c[0x0][0x380] ;  /* 0x0000e000ff0a7b82 */ /* 0x001e220000000a00 */
[----:B------:R-:W-:Y:S01]  /*1480*/  MOV R12, R2 ;  /* 0x00000002000c7202 */ /* 0x000fe20000000f00 */
[----:B------:R-:W-:Y:S01]  /*1490*/  IMAD R17, R6, 0x9, RZ ;  /* 0x0000000906117824 */ /* 0x000fe200078e02ff */
[----:B------:R-:W-:-:S03]  /*14a0*/  MOV R13, R5 ;  /* 0x00000005000d7202 */ /* 0x000fc60000000f00 */
[----:B------:R-:W-:-:S04]  /*14b0*/  IMAD.WIDE.U32 R14, R7, 0x9, R12 ;  /* 0x00000009070e7825 */ /* 0x000fc800078e000c */
[----:B------:R-:W-:-:S04]  /*14c0*/  IMAD.IADD R21, R15, 0x1, R17 ;  /* 0x000000010f157824 */ /* 0x000fc800078e0211 */
[----:B------:R-:W-:Y:S02]  /*14d0*/  IMAD R19, R21, 0x3, RZ ;  /* 0x0000000315137824 */ /* 0x000fe400078e02ff */
[----:B0-----:R-:W-:-:S05]  /*14e0*/  IMAD.WIDE.U32 R12, R14, 0x3, R10 ;  /* 0x000000030e0c7825 */ /* 0x001fca00078e000a */
[----:B------:R-:W-:-:S05]  /*14f0*/  IADD3 R13, PT, PT, R13, R19, RZ ;  /* 0x000000130d0d7210 */ /* 0x000fca0007ffe0ff */
[----:B------:R-:W2:Y:S02]  /*1500*/  LDG.E.U8 R6, desc[UR4][R12.64] ;  /* 0x000000040c067981 */ /* 0x000ea4000c1e1100 */
[----:B--2---:R-:W-:-:S13]  /*1510*/  ISETP.NE.AND P0, PT, R6, RZ, PT ;  /* 0x000000ff0600720c */ /* 0x004fda0003f05270 */
[----:B------:R-:W-:Y:S05]  /*1520*/  @!P0 BRA `(.L_x_19) ;  /* 0x0000000000288947 */ /* 0x000fea0003800000 */
[----:B------:R-:W-:-:S03]  /*1530*/  MOV R15, R21 ;  /* 0x00000015000f7202 */ /* 0x000fc60000000f00 */
[----:B------:R-:W-:-:S04]  /*1540*/  IMAD.WIDE.U32 R6, R7, 0x9, R14 ;  /* 0x0000000907067825 */ /* 0x000fc800078e000e */
[----:B------:R-:W-:Y:S02]  /*1550*/  IMAD.IADD R14, R17, 0x1, R7 ;  /* 0x00000001110e7824 */ /* 0x000fe400078e0207 */
[----:B------:R-:W-:-:S04]  /*1560*/  IMAD.WIDE.U32 R6, R6, 0x3, R10 ;  /* 0x0000000306067825 */ /* 0x000fc800078e000a */
[----:B------:R-:W-:Y:S02]  /*1570*/  HFMA2 R10, -RZ, RZ, 0, 5.9604644775390625e-08 ;  /* 0x00000001ff0a7431 */ /* 0x000fe400000001ff */
[----:B------:R-:W-:-:S05]  /*1580*/  IMAD R11, R14, 0x3, RZ ;  /* 0x000000030e0b7824 */ /* 0x000fca00078e02ff */
[----:B------:R-:W-:-:S05]  /*1590*/  IADD3 R7, PT, PT, R7, R11, RZ ;  /* 0x0000000b07077210 */ /* 0x000fca0007ffe0ff */
[----:B------:R1:W-:Y:S04]  /*15a0*/  STG.E.U8 desc[UR4][R6.64], R10 ;  /* 0x0000000a06007986 */ /* 0x0003e8000c101104 */
[----:B------:R1:W-:Y:S04]  /*15b0*/  STG.E.U8 desc[UR4][R8.64+0x1], R10 ;  /* 0x0000010a08007986 */ /* 0x0003e8000c101104 */
[----:B------:R1:W-:Y:S02]  /*15c0*/  STG.E.U8 desc[UR4][R12.64+0x2], R10 ;  /* 0x0000020a0c007986 */ /* 0x0003e4000c101104 */
.L_x_19:
[----:B------:R-:W-:Y:S05]  /*15d0*/  BSYNC.RECONVERGENT B0 ;  /* 0x0000000000007941 */ /* 0x000fea0003800200 */
.L_x_18:
[----:B------:R-:W2:Y:S01]  /*15e0*/  LDCU.64 UR6, c[0x0][0x398] ;  /* 0x00007300ff0677ac */ /* 0x000ea20008000a00 */
[----:B------:R-:W3:Y:S01]  /*15f0*/  LDCU.64 UR8, c[0x0][0x388] ;  /* 0x00007100ff0877ac */ /* 0x000ee20008000a00 */
[----:B--2---:R-:W-:-:S04]  /*1600*/  IADD3 R2, P0, PT, R2, UR6, RZ ;  /* 0x0000000602027c10 */ /* 0x004fc8000ff1e0ff */
[----:B------:R-:W-:Y:S02]  /*1610*/  IADD3.X R5, PT, PT, R5, UR7, RZ, P0, !PT ;  /* 0x0000000705057c10 */ /* 0x000fe400087fe4ff */
[----:B---3--:R-:W-:-:S04]  /*1620*/  ISETP.GE.U32.AND P0, PT, R2, UR8, PT ;  /* 0x0000000802007c0c */ /* 0x008fc8000bf06070 */
[----:B------:R-:W-:-:S13]  /*1630*/  ISETP.GE.U32.AND.EX P0, PT, R5, UR9, PT, P0 ;  /* 0x0000000905007c0c */ /* 0x000fda000bf06100 */
[----:B------:R-:W-:Y:S05]  /*1640*/  @!P0 BRA `(.L_x_37) ;  /* 0xffffffe800c48947 */ /* 0x000fea000383ffff */
[----:B------:R-:W-:Y:S05]  /*1650*/  EXIT ;  /* 0x000000000000794d */ /* 0x000fea0003800000 */
.L_x_38:
        /* <DEDUP_REMOVED lines=10> */
.L_x_42:


//--------------------- .nv.shared.reserved.0     --------------------------
	.section	.nv.shared.reserved.0,"aw",@nobits
	.weak		__nv_reservedSMEM_offset_0_alias
	.size		__nv_reservedSMEM_offset_0_alias, 0, 64
	.other		__nv_reservedSMEM_offset_0_alias,@"STO_CUDA_RESERVED_SHARED STV_DEFAULT"
__nv_reservedSMEM_offset_0_alias:
	.zero		0
	.zero		64


//--------------------- .nv.constant0._Z11findResultsPbS_Pmiim --------------------------
	.section	.nv.constant0._Z11findResultsPbS_Pmiim,"a",@progbits
	.sectionflags	@""
	.align	4
.nv.constant0._Z11findResultsPbS_Pmiim:
	.zero		936


//--------------------- .nv.constant0._Z13maskRelativesPbS_Pmiim --------------------------
	.section	.nv.constant0._Z13maskRelativesPbS_Pmiim,"a",@progbits
	.sectionflags	@""
	.align	4
.nv.constant0._Z13maskRelativesPbS_Pmiim:
	.zero		936


//--------------------- .nv.constant0._Z19findEssentialPrimesPbS_Pmiim --------------------------
	.section	.nv.constant0._Z19findEssentialPrimesPbS_Pmiim,"a",@progbits
	.sectionflags	@""
	.align	4
.nv.constant0._Z19findEssentialPrimesPbS_Pmiim:
	.zero		936


//--------------------- .nv.constant0._Z6updatePbmimi --------------------------
	.section	.nv.constant0._Z6updatePbmimi,"a",@progbits
	.sectionflags	@""
	.align	4
.nv.constant0._Z6updatePbmimi:
	.zero		932


//--------------------- SYMBOLS --------------------------

	.type		.nv.reservedSmem.offset0,@object
	.size		.nv.reservedSmem.offset0,0x4
